	.target	sm_90a

	.elftype	@"ET_EXEC"


//--------------------- .note.nv.tkinfo           --------------------------
	.section	.note.nv.tkinfo,"",@"SHT_NOTE"
	.sectionflags	@"SHF_NOTE_NV_TKINFO"
	.tkinfo
        /*0018*/ 	.word	0x00000002
        /*0030*/ 	.string	""
        /*0030*/ 	.string	"ptxas"
        /*0030*/ 	.string	"Cuda compilation tools, release 13.0, V13.0.88"
        /*0030*/ 	.string	"Build cuda_13.0.r13.0/compiler.36424714_0"
        /*0030*/ 	.string	"-arch sm_90a -m 64 "



//--------------------- .note.nv.cuinfo           --------------------------
	.section	.note.nv.cuinfo,"",@"SHT_NOTE"
	.sectionflags	@"SHF_NOTE_NV_CUINFO"
        /*0018*/ 	.short	0x0002
        /*001a*/ 	.short	0x005a
        /*001c*/ 	.short	0x0082
	.zero		2


//--------------------- .nv.info                  --------------------------
	.section	.nv.info,"",@"SHT_CUDA_INFO"
	.align	4


	//----- nvinfo : EIATTR_REGCOUNT
	.align		4
        /*0000*/ 	.byte	0x04, 0x2f
        /*0002*/ 	.short	(.L_15 - .L_14)
	.align		4
.L_14:
        /*0004*/ 	.word	index@(_ZN7cutlass13device_kernelINS_4gemm6kernel13GemmUniversalIN4cute5tupleIJiiiiEEENS1_10collective13CollectiveMmaINS1_34MainloopSm90TmaGmmaWarpSpecializedILi3ENS5_IJNS4_1CILi2EEESB_NSA_ILi1EEEEEENS1_35KernelTmaWarpSpecializedCooperativeEEENS5_IJNSA_ILi256EEENSA_ILi64EEESH_EEENS_10tfloat32_tENS5_IJlSC_lEEESJ_SK_NS4_8TiledMMAINS4_8MMA_AtomIJNS4_4SM904GMMA29MMA_64x64x8_F32TF32TF32_SS_TNILNSO_7ScaleInE1ELSQ_1EEEEEENS4_6LayoutINS5_IJSB_SC_SC_EEENS5_IJSC_NSA_ILi0EEESV_EEEEENS5_IJNS4_10UnderscoreESY_SY_EEEEENS4_23SM90_TMA_LOAD_MULTICASTENS4_14ComposedLayoutINS4_7SwizzleILi3ELi4ELi3EEENS4_18smem_ptr_flag_bitsILi32EEENST_INS5_IJNSA_ILi8EEENSA_ILi32EEEEEENS5_IJS18_SC_EEEEEEEvNS4_8identityES11_S1C_vS1D_EENS_8epilogue10collective6detail29Sm90TmaWarpSpecializedAdapterINS1G_15DefaultEpilogueISJ_SK_SK_NS1F_6thread17LinearCombinationISJ_Li1EffLNS1K_9ScaleType4KindE0ELNS_15FloatRoundStyleE2ESJ_EENS1_15EpilogueDefaultEEEEEvvEEEEvNT_6ParamsE)
        /*0008*/ 	.word	0x000000a8


	//----- nvinfo : EIATTR_FRAME_SIZE
	.align		4
.L_15:
        /*000c*/ 	.byte	0x04, 0x11
        /*000e*/ 	.short	(.L_17 - .L_16)
	.align		4
.L_16:
        /*0010*/ 	.word	index@(_ZN7cutlass13device_kernelINS_4gemm6kernel13GemmUniversalIN4cute5tupleIJiiiiEEENS1_10collective13CollectiveMmaINS1_34MainloopSm90TmaGmmaWarpSpecializedILi3ENS5_IJNS4_1CILi2EEESB_NSA_ILi1EEEEEENS1_35KernelTmaWarpSpecializedCooperativeEEENS5_IJNSA_ILi256EEENSA_ILi64EEESH_EEENS_10tfloat32_tENS5_IJlSC_lEEESJ_SK_NS4_8TiledMMAINS4_8MMA_AtomIJNS4_4SM904GMMA29MMA_64x64x8_F32TF32TF32_SS_TNILNSO_7ScaleInE1ELSQ_1EEEEEENS4_6LayoutINS5_IJSB_SC_SC_EEENS5_IJSC_NSA_ILi0EEESV_EEEEENS5_IJNS4_10UnderscoreESY_SY_EEEEENS4_23SM90_TMA_LOAD_MULTICASTENS4_14ComposedLayoutINS4_7SwizzleILi3ELi4ELi3EEENS4_18smem_ptr_flag_bitsILi32EEENST_INS5_IJNSA_ILi8EEENSA_ILi32EEEEEENS5_IJS18_SC_EEEEEEEvNS4_8identityES11_S1C_vS1D_EENS_8epilogue10collective6detail29Sm90TmaWarpSpecializedAdapterINS1G_15DefaultEpilogueISJ_SK_SK_NS1F_6thread17LinearCombinationISJ_Li1EffLNS1K_9ScaleType4KindE0ELNS_15FloatRoundStyleE2ESJ_EENS1_15EpilogueDefaultEEEEEvvEEEEvNT_6ParamsE)
        /*0014*/ 	.word	0x00000000


	//----- nvinfo : EIATTR_MIN_STACK_SIZE
	.align		4
.L_17:
        /*0018*/ 	.byte	0x04, 0x12
        /*001a*/ 	.short	(.L_19 - .L_18)
	.align		4
.L_18:
        /*001c*/ 	.word	index@(_ZN7cutlass13device_kernelINS_4gemm6kernel13GemmUniversalIN4cute5tupleIJiiiiEEENS1_10collective13CollectiveMmaINS1_34MainloopSm90TmaGmmaWarpSpecializedILi3ENS5_IJNS4_1CILi2EEESB_NSA_ILi1EEEEEENS1_35KernelTmaWarpSpecializedCooperativeEEENS5_IJNSA_ILi256EEENSA_ILi64EEESH_EEENS_10tfloat32_tENS5_IJlSC_lEEESJ_SK_NS4_8TiledMMAINS4_8MMA_AtomIJNS4_4SM904GMMA29MMA_64x64x8_F32TF32TF32_SS_TNILNSO_7ScaleInE1ELSQ_1EEEEEENS4_6LayoutINS5_IJSB_SC_SC_EEENS5_IJSC_NSA_ILi0EEESV_EEEEENS5_IJNS4_10UnderscoreESY_SY_EEEEENS4_23SM90_TMA_LOAD_MULTICASTENS4_14ComposedLayoutINS4_7SwizzleILi3ELi4ELi3EEENS4_18smem_ptr_flag_bitsILi32EEENST_INS5_IJNSA_ILi8EEENSA_ILi32EEEEEENS5_IJS18_SC_EEEEEEEvNS4_8identityES11_S1C_vS1D_EENS_8epilogue10collective6detail29Sm90TmaWarpSpecializedAdapterINS1G_15DefaultEpilogueISJ_SK_SK_NS1F_6thread17LinearCombinationISJ_Li1EffLNS1K_9ScaleType4KindE0ELNS_15FloatRoundStyleE2ESJ_EENS1_15EpilogueDefaultEEEEEvvEEEEvNT_6ParamsE)
        /*0020*/ 	.word	0x00000000
.L_19:


//--------------------- .nv.compat                --------------------------
	.section	.nv.compat,"",@"SHT_CUDA_COMPAT_INFO"
	.align	4
        /*0000*/ 	.byte	0x02, 0x09, 0x01, 0x00, 0x02, 0x02, 0x04, 0x00, 0x02, 0x05, 0x05, 0x00, 0x03, 0x07, 0x01, 0x01
        /*0010*/ 	.byte	0x02, 0x03, 0x01, 0x00, 0x02, 0x06, 0x01, 0x00, 0x04, 0x0b, 0x08, 0x00, 0x00, 0x00, 0x00, 0x00
        /*0020*/ 	.byte	0x00, 0x00, 0x00, 0x00


//--------------------- .nv.info._ZN7cutlass13device_kernelINS_4gemm6kernel13GemmUniversalIN4cute5tupleIJiiiiEEENS1_10collective13CollectiveMmaINS1_34MainloopSm90TmaGmmaWarpSpecializedILi3ENS5_IJNS4_1CILi2EEESB_NSA_ILi1EEEEEENS1_35KernelTmaWarpSpecializedCooperativeEEENS5_IJNSA_ILi256EEENSA_ILi64EEESH_EEENS_10tfloat32_tENS5_IJlSC_lEEESJ_SK_NS4_8TiledMMAINS4_8MMA_AtomIJNS4_4SM904GMMA29MMA_64x64x8_F32TF32TF32_SS_TNILNSO_7ScaleInE1ELSQ_1EEEEEENS4_6LayoutINS5_IJSB_SC_SC_EEENS5_IJSC_NSA_ILi0EEESV_EEEEENS5_IJNS4_10UnderscoreESY_SY_EEEEENS4_23SM90_TMA_LOAD_MULTICASTENS4_14ComposedLayoutINS4_7SwizzleILi3ELi4ELi3EEENS4_18smem_ptr_flag_bitsILi32EEENST_INS5_IJNSA_ILi8EEENSA_ILi32EEEEEENS5_IJS18_SC_EEEEEEEvNS4_8identityES11_S1C_vS1D_EENS_8epilogue10collective6detail29Sm90TmaWarpSpecializedAdapterINS1G_15DefaultEpilogueISJ_SK_SK_NS1F_6thread17LinearCombinationISJ_Li1EffLNS1K_9ScaleType4KindE0ELNS_15FloatRoundStyleE2ESJ_EENS1_15EpilogueDefaultEEEEEvvEEEEvNT_6ParamsE --------------------------
	.section	.nv.info._ZN7cutlass13device_kernelINS_4gemm6kernel13GemmUniversalIN4cute5tupleIJiiiiEEENS1_10collective13CollectiveMmaINS1_34MainloopSm90TmaGmmaWarpSpecializedILi3ENS5_IJNS4_1CILi2EEESB_NSA_ILi1EEEEEENS1_35KernelTmaWarpSpecializedCooperativeEEENS5_IJNSA_ILi256EEENSA_ILi64EEESH_EEENS_10tfloat32_tENS5_IJlSC_lEEESJ_SK_NS4_8TiledMMAINS4_8MMA_AtomIJNS4_4SM904GMMA29MMA_64x64x8_F32TF32TF32_SS_TNILNSO_7ScaleInE1ELSQ_1EEEEEENS4_6LayoutINS5_IJSB_SC_SC_EEENS5_IJSC_NSA_ILi0EEESV_EEEEENS5_IJNS4_10UnderscoreESY_SY_EEEEENS4_23SM90_TMA_LOAD_MULTICASTENS4_14ComposedLayoutINS4_7SwizzleILi3ELi4ELi3EEENS4_18smem_ptr_flag_bitsILi32EEENST_INS5_IJNSA_ILi8EEENSA_ILi32EEEEEENS5_IJS18_SC_EEEEEEEvNS4_8identityES11_S1C_vS1D_EENS_8epilogue10collective6detail29Sm90TmaWarpSpecializedAdapterINS1G_15DefaultEpilogueISJ_SK_SK_NS1F_6thread17LinearCombinationISJ_Li1EffLNS1K_9ScaleType4KindE0ELNS_15FloatRoundStyleE2ESJ_EENS1_15EpilogueDefaultEEEEEvvEEEEvNT_6ParamsE,"",@"SHT_CUDA_INFO"
	.sectionflags	@""
	.align	4


	//----- nvinfo : EIATTR_CUDA_API_VERSION
	.align		4
        /*0000*/ 	.byte	0x04, 0x37
        /*0002*/ 	.short	(.L_21 - .L_20)
.L_20:
        /*0004*/ 	.word	0x00000082


	//----- nvinfo : EIATTR_KPARAM_INFO
	.align		4
.L_21:
        /*0008*/ 	.byte	0x04, 0x17
        /*000a*/ 	.short	(.L_23 - .L_22)
.L_22:
        /*000c*/ 	.word	0x00000000
        /*0010*/ 	.short	0x0000
        /*0012*/ 	.short	0x0070
        /*0014*/ 	.byte	0x00, 0xf0, 0x01, 0x10


	//----- nvinfo : EIATTR_SPARSE_MMA_MASK
	.align		4
.L_23:
        /*0018*/ 	.byte	0x03, 0x50
        /*001a*/ 	.short	0x0000


	//----- nvinfo : EIATTR_MAXREG_COUNT
	.align		4
        /*001c*/ 	.byte	0x03, 0x1b
        /*001e*/ 	.short	0x00a8


	//----- nvinfo : EIATTR_NUM_BARRIERS
	.align		4
        /*0020*/ 	.byte	0x02, 0x4c
        /*0022*/ 	.byte	0x01
	.zero		1


	//----- nvinfo : EIATTR_EXTERNS
	.align		4
        /*0024*/ 	.byte	0x04, 0x0f
        /*0026*/ 	.short	(.L_25 - .L_24)


	//   ....[0]....
	.align		4
.L_24:
        /*0028*/ 	.word	index@(__assertfail)


	//----- nvinfo : EIATTR_MERCURY_ISA_VERSION
	.align		4
.L_25:
        /*002c*/ 	.byte	0x03, 0x5f
        /*002e*/ 	.short	0x0101


	//----- nvinfo : EIATTR_INT_WARP_WIDE_INSTR_OFFSETS
	.align		4
        /*0030*/ 	.byte	0x04, 0x31
        /*0032*/ 	.short	(.L_27 - .L_26)


	//   ....[0]....
.L_26:
        /*0034*/ 	.word	0x00000470


	//   ....[1]....
        /*0038*/ 	.word	0x000004a0


	//   ....[2]....
        /*003c*/ 	.word	0x00000660


	//   ....[3]....
        /*0040*/ 	.word	0x000028b0


	//----- nvinfo : EIATTR_COOP_GROUP_MASK_REGIDS
	.align		4
.L_27:
        /*0044*/ 	.byte	0x04, 0x29
        /*0046*/ 	.short	(.L_29 - .L_28)


	//   ....[0]....
.L_28:
        /*0048*/ 	.word	0xffffffff


	//   ....[1]....
        /*004c*/ 	.word	0xffffffff


	//   ....[2]....
        /*0050*/ 	.word	0xffffffff


	//   ....[3]....
        /*0054*/ 	.word	0xffffffff


	//   ....[4]....
        /*0058*/ 	.word	0xffffffff


	//   ....[5]....
        /*005c*/ 	.word	0xffffffff


	//----- nvinfo : EIATTR_COOP_GROUP_INSTR_OFFSETS
	.align		4
.L_29:
        /*0060*/ 	.byte	0x04, 0x28
        /*0062*/ 	.short	(.L_31 - .L_30)


	//   ....[0]....
.L_30:
        /*0064*/ 	.word	0x00000060


	//   ....[1]....
        /*0068*/ 	.word	0x00000070


	//   ....[2]....
        /*006c*/ 	.word	0x00000130


	//   ....[3]....
        /*0070*/ 	.word	0x000002b0


	//   ....[4]....
        /*0074*/ 	.word	0x000007e0


	//   ....[5]....
        /*0078*/ 	.word	0x000014a0


	//----- nvinfo : EIATTR_REG_RECONFIG
	.align		4
.L_31:
        /*007c*/ 	.byte	0x01, 0x54
	.zero		2


	//----- nvinfo : EIATTR_SYSCALL_OFFSETS
	.align		4
        /*0080*/ 	.byte	0x04, 0x46
        /*0082*/ 	.short	(.L_33 - .L_32)


	//   ....[0]....
.L_32:
        /*0084*/ 	.word	0x00001690


	//----- nvinfo : EIATTR_MBARRIER_INSTR_OFFSETS
	.align		4
.L_33:
        /*0088*/ 	.byte	0x04, 0x39
        /*008a*/ 	.short	(.L_35 - .L_34)


	//   ....[0]....
.L_34:
        /*008c*/ 	.word	0x00000230
        /*0090*/ 	.word	0x000000ff
        /*0094*/ 	.word	0x00000000
        /*0098*/ 	.short	0x0100
        /*009a*/ 	.byte	0x08
	.zero		1


	//   ....[1]....
        /*009c*/ 	.word	0x00000240
        /*00a0*/ 	.word	0x000000ff
        /*00a4*/ 	.word	0x00000018
        /*00a8*/ 	.short	0x0100
        /*00aa*/ 	.byte	0x08
	.zero		1


	//   ....[2]....
        /*00ac*/ 	.word	0x00000250
        /*00b0*/ 	.word	0x000000ff
        /*00b4*/ 	.word	0x00000008
        /*00b8*/ 	.short	0x0100
        /*00ba*/ 	.byte	0x08
	.zero		1


	//   ....[3]....
        /*00bc*/ 	.word	0x00000260
        /*00c0*/ 	.word	0x000000ff
        /*00c4*/ 	.word	0x00000020
        /*00c8*/ 	.short	0x0100
        /*00ca*/ 	.byte	0x08
	.zero		1


	//   ....[4]....
        /*00cc*/ 	.word	0x00000270
        /*00d0*/ 	.word	0x000000ff
        /*00d4*/ 	.word	0x00000010
        /*00d8*/ 	.short	0x0100
        /*00da*/ 	.byte	0x08
	.zero		1


	//   ....[5]....
        /*00dc*/ 	.word	0x00000280
        /*00e0*/ 	.word	0x000000ff
        /*00e4*/ 	.word	0x00000028
        /*00e8*/ 	.short	0x0100
        /*00ea*/ 	.byte	0x08
	.zero		1


	//   ....[6]....
        /*00ec*/ 	.word	0x000006f0
        /*00f0*/ 	.word	0x000000ff
        /*00f4*/ 	.word	0x00000040
        /*00f8*/ 	.short	0x0100
        /*00fa*/ 	.byte	0x06
	.zero		1


	//   ....[7]....
        /*00fc*/ 	.word	0x00000780
        /*0100*/ 	.word	0x000000ff
        /*0104*/ 	.word	0x00000048
        /*0108*/ 	.short	0x0100
        /*010a*/ 	.byte	0x06
	.zero		1


	//   ....[8]....
        /*010c*/ 	.word	0x00001750
        /*0110*/ 	.word	0x00000003
        /*0114*/ 	.word	0x00000000
        /*0118*/ 	.short	0x010a
        /*011a*/ 	.byte	0x3f
	.zero		1


	//   ....[9]....
        /*011c*/ 	.word	0x000017b0
        /*0120*/ 	.word	0x00000003
        /*0124*/ 	.word	0x00000000
        /*0128*/ 	.short	0x010a
        /*012a*/ 	.byte	0x3f
	.zero		1


	//   ....[10]....
        /*012c*/ 	.word	0x00002000
        /*0130*/ 	.word	0x00000005
        /*0134*/ 	.word	0x00000000
        /*0138*/ 	.short	0x010a
        /*013a*/ 	.byte	0x3f
	.zero		1


	//   ....[11]....
        /*013c*/ 	.word	0x00002040
        /*0140*/ 	.word	0x00000005
        /*0144*/ 	.word	0x00000000
        /*0148*/ 	.short	0x010a
        /*014a*/ 	.byte	0x3f
	.zero		1


	//   ....[12]....
        /*014c*/ 	.word	0x00002760
        /*0150*/ 	.word	0x00000004
        /*0154*/ 	.word	0x00000000
        /*0158*/ 	.short	0x0101
        /*015a*/ 	.byte	0x3f
	.zero		1


	//   ....[13]....
        /*015c*/ 	.word	0x00002950
        /*0160*/ 	.word	0x00000000
        /*0164*/ 	.word	0x00000000
        /*0168*/ 	.short	0x0101
        /*016a*/ 	.byte	0x3f
	.zero		1


	//   ....[14]....
        /*016c*/ 	.word	0x00008370
        /*0170*/ 	.word	0x00000015
        /*0174*/ 	.word	0x00000018
        /*0178*/ 	.short	0x010a
        /*017a*/ 	.byte	0x3f
	.zero		1


	//   ....[15]....
        /*017c*/ 	.word	0x000087f0
        /*0180*/ 	.word	0x00000006
        /*0184*/ 	.word	0x00000048
        /*0188*/ 	.short	0x0101
        /*018a*/ 	.byte	0x3f
	.zero		1


	//   ....[16]....
        /*018c*/ 	.word	0x00008f20
        /*0190*/ 	.word	0x00000007
        /*0194*/ 	.word	0x00000000
        /*0198*/ 	.short	0x010a
        /*019a*/ 	.byte	0x3f
	.zero		1


	//   ....[17]....
        /*019c*/ 	.word	0x00008fa0
        /*01a0*/ 	.word	0x00000006
        /*01a4*/ 	.word	0x00000000
        /*01a8*/ 	.short	0x010a
        /*01aa*/ 	.byte	0x3f
	.zero		1


	//   ....[18]....
        /*01ac*/ 	.word	0x00009030
        /*01b0*/ 	.word	0x00000003
        /*01b4*/ 	.word	0x00000000
        /*01b8*/ 	.short	0x010a
        /*01ba*/ 	.byte	0x3f
	.zero		1


	//   ....[19]....
        /*01bc*/ 	.word	0x00009090
        /*01c0*/ 	.word	0x00000003
        /*01c4*/ 	.word	0x00000000
        /*01c8*/ 	.short	0x010a
        /*01ca*/ 	.byte	0x3f
	.zero		1


	//   ....[20]....
        /*01cc*/ 	.word	0x000090e0
        /*01d0*/ 	.word	0x00000005
        /*01d4*/ 	.word	0x00000000
        /*01d8*/ 	.short	0x010a
        /*01da*/ 	.byte	0x3f
	.zero		1


	//   ....[21]....
        /*01dc*/ 	.word	0x000091b0
        /*01e0*/ 	.word	0x00000015
        /*01e4*/ 	.word	0x00000018
        /*01e8*/ 	.short	0x010a
        /*01ea*/ 	.byte	0x3f
	.zero		1


	//   ....[22]....
        /*01ec*/ 	.word	0x00009280
        /*01f0*/ 	.word	0x00000007
        /*01f4*/ 	.word	0x00000000
        /*01f8*/ 	.short	0x010a
        /*01fa*/ 	.byte	0x3f
	.zero		1


	//   ....[23]....
        /*01fc*/ 	.word	0x000092d0
        /*0200*/ 	.word	0x00000006
        /*0204*/ 	.word	0x00000000
        /*0208*/ 	.short	0x010a
        /*020a*/ 	.byte	0x3f
	.zero		1


	//----- nvinfo : EIATTR_NUM_MBARRIERS
	.align		4
.L_35:
        /*020c*/ 	.byte	0x03, 0x38
        /*020e*/ 	.short	0x0008


	//----- nvinfo : EIATTR_EXIT_INSTR_OFFSETS
	.align		4
        /*0210*/ 	.byte	0x04, 0x1c
        /*0212*/ 	.short	(.L_37 - .L_36)


	//   ....[0]....
.L_36:
        /*0214*/ 	.word	0x000009c0


	//   ....[1]....
        /*0218*/ 	.word	0x000011e0


	//   ....[2]....
        /*021c*/ 	.word	0x00007a20


	//   ....[3]....
        /*0220*/ 	.word	0x00007f80


	//   ....[4]....
        /*0224*/ 	.word	0x00009080


	//----- nvinfo : EIATTR_MAX_THREADS
	.align		4
.L_37:
        /*0228*/ 	.byte	0x04, 0x05
        /*022a*/ 	.short	(.L_39 - .L_38)
.L_38:
        /*022c*/ 	.word	0x00000180
        /*0230*/ 	.word	0x00000001
        /*0234*/ 	.word	0x00000001


	//----- nvinfo : EIATTR_CRS_STACK_SIZE
	.align		4
.L_39:
        /*0238*/ 	.byte	0x04, 0x1e
        /*023a*/ 	.short	(.L_41 - .L_40)
.L_40:
        /*023c*/ 	.word	0x00000000


	//----- nvinfo : EIATTR_CBANK_PARAM_SIZE
	.align		4
.L_41:
        /*0240*/ 	.byte	0x03, 0x19
        /*0242*/ 	.short	0x0470


	//----- nvinfo : EIATTR_PARAM_CBANK
	.align		4
        /*0244*/ 	.byte	0x04, 0x0a
        /*0246*/ 	.short	(.L_43 - .L_42)
	.align		4
.L_42:
        /*0248*/ 	.word	index@(.nv.constant0._ZN7cutlass13device_kernelINS_4gemm6kernel13GemmUniversalIN4cute5tupleIJiiiiEEENS1_10collective13CollectiveMmaINS1_34MainloopSm90TmaGmmaWarpSpecializedILi3ENS5_IJNS4_1CILi2EEESB_NSA_ILi1EEEEEENS1_35KernelTmaWarpSpecializedCooperativeEEENS5_IJNSA_ILi256EEENSA_ILi64EEESH_EEENS_10tfloat32_tENS5_IJlSC_lEEESJ_SK_NS4_8TiledMMAINS4_8MMA_AtomIJNS4_4SM904GMMA29MMA_64x64x8_F32TF32TF32_SS_TNILNSO_7ScaleInE1ELSQ_1EEEEEENS4_6LayoutINS5_IJSB_SC_SC_EEENS5_IJSC_NSA_ILi0EEESV_EEEEENS5_IJNS4_10UnderscoreESY_SY_EEEEENS4_23SM90_TMA_LOAD_MULTICASTENS4_14ComposedLayoutINS4_7SwizzleILi3ELi4ELi3EEENS4_18smem_ptr_flag_bitsILi32EEENST_INS5_IJNSA_ILi8EEENSA_ILi32EEEEEENS5_IJS18_SC_EEEEEEEvNS4_8identityES11_S1C_vS1D_EENS_8epilogue10collective6detail29Sm90TmaWarpSpecializedAdapterINS1G_15DefaultEpilogueISJ_SK_SK_NS1F_6thread17LinearCombinationISJ_Li1EffLNS1K_9ScaleType4KindE0ELNS_15FloatRoundStyleE2ESJ_EENS1_15EpilogueDefaultEEEEEvvEEEEvNT_6ParamsE)
        /*024c*/ 	.short	0x0210
        /*024e*/ 	.short	0x0470


	//----- nvinfo : EIATTR_SW_WAR
	.align		4
.L_43:
        /*0250*/ 	.byte	0x04, 0x36
        /*0252*/ 	.short	(.L_45 - .L_44)
.L_44:
        /*0254*/ 	.word	0x00000008
.L_45:


//--------------------- .nv.callgraph             --------------------------
	.section	.nv.callgraph,"",@"SHT_CUDA_CALLGRAPH"
	.align	4
	.sectionentsize	8
	.align		4
        /*0000*/ 	.word	0x00000000
	.align		4
        /*0004*/ 	.word	0xffffffff
	.align		4
        /*0008*/ 	.word	index@(_ZN7cutlass13device_kernelINS_4gemm6kernel13GemmUniversalIN4cute5tupleIJiiiiEEENS1_10collective13CollectiveMmaINS1_34MainloopSm90TmaGmmaWarpSpecializedILi3ENS5_IJNS4_1CILi2EEESB_NSA_ILi1EEEEEENS1_35KernelTmaWarpSpecializedCooperativeEEENS5_IJNSA_ILi256EEENSA_ILi64EEESH_EEENS_10tfloat32_tENS5_IJlSC_lEEESJ_SK_NS4_8TiledMMAINS4_8MMA_AtomIJNS4_4SM904GMMA29MMA_64x64x8_F32TF32TF32_SS_TNILNSO_7ScaleInE1ELSQ_1EEEEEENS4_6LayoutINS5_IJSB_SC_SC_EEENS5_IJSC_NSA_ILi0EEESV_EEEEENS5_IJNS4_10UnderscoreESY_SY_EEEEENS4_23SM90_TMA_LOAD_MULTICASTENS4_14ComposedLayoutINS4_7SwizzleILi3ELi4ELi3EEENS4_18smem_ptr_flag_bitsILi32EEENST_INS5_IJNSA_ILi8EEENSA_ILi32EEEEEENS5_IJS18_SC_EEEEEEEvNS4_8identityES11_S1C_vS1D_EENS_8epilogue10collective6detail29Sm90TmaWarpSpecializedAdapterINS1G_15DefaultEpilogueISJ_SK_SK_NS1F_6thread17LinearCombinationISJ_Li1EffLNS1K_9ScaleType4KindE0ELNS_15FloatRoundStyleE2ESJ_EENS1_15EpilogueDefaultEEEEEvvEEEEvNT_6ParamsE)
	.align		4
        /*000c*/ 	.word	index@(__assertfail)
	.align		4
        /*0010*/ 	.word	0x00000000
	.align		4
        /*0014*/ 	.word	0xfffffffe
	.align		4
        /*0018*/ 	.word	0x00000000
	.align		4
        /*001c*/ 	.word	0xfffffffd
	.align		4
        /*0020*/ 	.word	0x00000000
	.align		4
        /*0024*/ 	.word	0xfffffffc


//--------------------- .nv.constant4             --------------------------
	.section	.nv.constant4,"a",@progbits
	.align	8
	.align		8
.nv.constant4:
        /*0000*/ 	.dword	__assertfail
	.align		8
        /*0008*/ 	.dword	__unnamed_1
	.align		8
        /*0010*/ 	.dword	_ZN39_INTERNAL_1007061b_4_k_cu_9066fc95_66614cuda3std3__45__cpo5beginE
	.align		8
        /*0018*/ 	.dword	_ZN39_INTERNAL_1007061b_4_k_cu_9066fc95_66614cuda3std3__45__cpo3endE
	.align		8
        /*0020*/ 	.dword	_ZN39_INTERNAL_1007061b_4_k_cu_9066fc95_66614cuda3std3__45__cpo6cbeginE
	.align		8
        /*0028*/ 	.dword	_ZN39_INTERNAL_1007061b_4_k_cu_9066fc95_66614cuda3std3__45__cpo4cendE
	.align		8
        /*0030*/ 	.dword	_ZN39_INTERNAL_1007061b_4_k_cu_9066fc95_66614cuda3std3__441_GLOBAL__N__1007061b_4_k_cu_9066fc95_66616ignoreE
	.align		8
        /*0038*/ 	.dword	_ZN39_INTERNAL_1007061b_4_k_cu_9066fc95_66614cuda3std3__419piecewise_constructE
	.align		8
        /*0040*/ 	.dword	_ZN39_INTERNAL_1007061b_4_k_cu_9066fc95_66614cuda3std3__48in_placeE
	.align		8
        /*0048*/ 	.dword	_ZN39_INTERNAL_1007061b_4_k_cu_9066fc95_66614cuda3std6ranges3__45__cpo4swapE
	.align		8
        /*0050*/ 	.dword	_ZN39_INTERNAL_1007061b_4_k_cu_9066fc95_66614cuda3std6ranges3__45__cpo9iter_moveE
	.align		8
        /*0058*/ 	.dword	_ZN39_INTERNAL_1007061b_4_k_cu_9066fc95_66614cute7productE
	.align		8
        /*0060*/ 	.dword	_ZN39_INTERNAL_1007061b_4_k_cu_9066fc95_66614cute1_E
	.align		8
        /*0068*/ 	.dword	$str$22
	.align		8
        /*0070*/ 	.dword	$str$23


//--------------------- .text._ZN7cutlass13device_kernelINS_4gemm6kernel13GemmUniversalIN4cute5tupleIJiiiiEEENS1_10collective13CollectiveMmaINS1_34MainloopSm90TmaGmmaWarpSpecializedILi3ENS5_IJNS4_1CILi2EEESB_NSA_ILi1EEEEEENS1_35KernelTmaWarpSpecializedCooperativeEEENS5_IJNSA_ILi256EEENSA_ILi64EEESH_EEENS_10tfloat32_tENS5_IJlSC_lEEESJ_SK_NS4_8TiledMMAINS4_8MMA_AtomIJNS4_4SM904GMMA29MMA_64x64x8_F32TF32TF32_SS_TNILNSO_7ScaleInE1ELSQ_1EEEEEENS4_6LayoutINS5_IJSB_SC_SC_EEENS5_IJSC_NSA_ILi0EEESV_EEEEENS5_IJNS4_10UnderscoreESY_SY_EEEEENS4_23SM90_TMA_LOAD_MULTICASTENS4_14ComposedLayoutINS4_7SwizzleILi3ELi4ELi3EEENS4_18smem_ptr_flag_bitsILi32EEENST_INS5_IJNSA_ILi8EEENSA_ILi32EEEEEENS5_IJS18_SC_EEEEEEEvNS4_8identityES11_S1C_vS1D_EENS_8epilogue10collective6detail29Sm90TmaWarpSpecializedAdapterINS1G_15DefaultEpilogueISJ_SK_SK_NS1F_6thread17LinearCombinationISJ_Li1EffLNS1K_9ScaleType4KindE0ELNS_15FloatRoundStyleE2ESJ_EENS1_15EpilogueDefaultEEEEEvvEEEEvNT_6ParamsE --------------------------
	.section	.text._ZN7cutlass13device_kernelINS_4gemm6kernel13GemmUniversalIN4cute5tupleIJiiiiEEENS1_10collective13CollectiveMmaINS1_34MainloopSm90TmaGmmaWarpSpecializedILi3ENS5_IJNS4_1CILi2EEESB_NSA_ILi1EEEEEENS1_35KernelTmaWarpSpecializedCooperativeEEENS5_IJNSA_ILi256EEENSA_ILi64EEESH_EEENS_10tfloat32_tENS5_IJlSC_lEEESJ_SK_NS4_8TiledMMAINS4_8MMA_AtomIJNS4_4SM904GMMA29MMA_64x64x8_F32TF32TF32_SS_TNILNSO_7ScaleInE1ELSQ_1EEEEEENS4_6LayoutINS5_IJSB_SC_SC_EEENS5_IJSC_NSA_ILi0EEESV_EEEEENS5_IJNS4_10UnderscoreESY_SY_EEEEENS4_23SM90_TMA_LOAD_MULTICASTENS4_14ComposedLayoutINS4_7SwizzleILi3ELi4ELi3EEENS4_18smem_ptr_flag_bitsILi32EEENST_INS5_IJNSA_ILi8EEENSA_ILi32EEEEEENS5_IJS18_SC_EEEEEEEvNS4_8identityES11_S1C_vS1D_EENS_8epilogue10collective6detail29Sm90TmaWarpSpecializedAdapterINS1G_15DefaultEpilogueISJ_SK_SK_NS1F_6thread17LinearCombinationISJ_Li1EffLNS1K_9ScaleType4KindE0ELNS_15FloatRoundStyleE2ESJ_EENS1_15EpilogueDefaultEEEEEvvEEEEvNT_6ParamsE,"ax",@progbits
	.align	128
.text._ZN7cutlass13device_kernelINS_4gemm6kernel13GemmUniversalIN4cute5tupleIJiiiiEEENS1_10collective13CollectiveMmaINS1_34MainloopSm90TmaGmmaWarpSpecializedILi3ENS5_IJNS4_1CILi2EEESB_NSA_ILi1EEEEEENS1_35KernelTmaWarpSpecializedCooperativeEEENS5_IJNSA_ILi256EEENSA_ILi64EEESH_EEENS_10tfloat32_tENS5_IJlSC_lEEESJ_SK_NS4_8TiledMMAINS4_8MMA_AtomIJNS4_4SM904GMMA29MMA_64x64x8_F32TF32TF32_SS_TNILNSO_7ScaleInE1ELSQ_1EEEEEENS4_6LayoutINS5_IJSB_SC_SC_EEENS5_IJSC_NSA_ILi0EEESV_EEEEENS5_IJNS4_10UnderscoreESY_SY_EEEEENS4_23SM90_TMA_LOAD_MULTICASTENS4_14ComposedLayoutINS4_7SwizzleILi3ELi4ELi3EEENS4_18smem_ptr_flag_bitsILi32EEENST_INS5_IJNSA_ILi8EEENSA_ILi32EEEEEENS5_IJS18_SC_EEEEEEEvNS4_8identityES11_S1C_vS1D_EENS_8epilogue10collective6detail29Sm90TmaWarpSpecializedAdapterINS1G_15DefaultEpilogueISJ_SK_SK_NS1F_6thread17LinearCombinationISJ_Li1EffLNS1K_9ScaleType4KindE0ELNS_15FloatRoundStyleE2ESJ_EENS1_15EpilogueDefaultEEEEEvvEEEEvNT_6ParamsE:
        .type           _ZN7cutlass13device_kernelINS_4gemm6kernel13GemmUniversalIN4cute5tupleIJiiiiEEENS1_10collective13CollectiveMmaINS1_34MainloopSm90TmaGmmaWarpSpecializedILi3ENS5_IJNS4_1CILi2EEESB_NSA_ILi1EEEEEENS1_35KernelTmaWarpSpecializedCooperativeEEENS5_IJNSA_ILi256EEENSA_ILi64EEESH_EEENS_10tfloat32_tENS5_IJlSC_lEEESJ_SK_NS4_8TiledMMAINS4_8MMA_AtomIJNS4_4SM904GMMA29MMA_64x64x8_F32TF32TF32_SS_TNILNSO_7ScaleInE1ELSQ_1EEEEEENS4_6LayoutINS5_IJSB_SC_SC_EEENS5_IJSC_NSA_ILi0EEESV_EEEEENS5_IJNS4_10UnderscoreESY_SY_EEEEENS4_23SM90_TMA_LOAD_MULTICASTENS4_14ComposedLayoutINS4_7SwizzleILi3ELi4ELi3EEENS4_18smem_ptr_flag_bitsILi32EEENST_INS5_IJNSA_ILi8EEENSA_ILi32EEEEEENS5_IJS18_SC_EEEEEEEvNS4_8identityES11_S1C_vS1D_EENS_8epilogue10collective6detail29Sm90TmaWarpSpecializedAdapterINS1G_15DefaultEpilogueISJ_SK_SK_NS1F_6thread17LinearCombinationISJ_Li1EffLNS1K_9ScaleType4KindE0ELNS_15FloatRoundStyleE2ESJ_EENS1_15EpilogueDefaultEEEEEvvEEEEvNT_6ParamsE,@function
        .size           _ZN7cutlass13device_kernelINS_4gemm6kernel13GemmUniversalIN4cute5tupleIJiiiiEEENS1_10collective13CollectiveMmaINS1_34MainloopSm90TmaGmmaWarpSpecializedILi3ENS5_IJNS4_1CILi2EEESB_NSA_ILi1EEEEEENS1_35KernelTmaWarpSpecializedCooperativeEEENS5_IJNSA_ILi256EEENSA_ILi64EEESH_EEENS_10tfloat32_tENS5_IJlSC_lEEESJ_SK_NS4_8TiledMMAINS4_8MMA_AtomIJNS4_4SM904GMMA29MMA_64x64x8_F32TF32TF32_SS_TNILNSO_7ScaleInE1ELSQ_1EEEEEENS4_6LayoutINS5_IJSB_SC_SC_EEENS5_IJSC_NSA_ILi0EEESV_EEEEENS5_IJNS4_10UnderscoreESY_SY_EEEEENS4_23SM90_TMA_LOAD_MULTICASTENS4_14ComposedLayoutINS4_7SwizzleILi3ELi4ELi3EEENS4_18smem_ptr_flag_bitsILi32EEENST_INS5_IJNSA_ILi8EEENSA_ILi32EEEEEENS5_IJS18_SC_EEEEEEEvNS4_8identityES11_S1C_vS1D_EENS_8epilogue10collective6detail29Sm90TmaWarpSpecializedAdapterINS1G_15DefaultEpilogueISJ_SK_SK_NS1F_6thread17LinearCombinationISJ_Li1EffLNS1K_9ScaleType4KindE0ELNS_15FloatRoundStyleE2ESJ_EENS1_15EpilogueDefaultEEEEEvvEEEEvNT_6ParamsE,(.L_x_193 - _ZN7cutlass13device_kernelINS_4gemm6kernel13GemmUniversalIN4cute5tupleIJiiiiEEENS1_10collective13CollectiveMmaINS1_34MainloopSm90TmaGmmaWarpSpecializedILi3ENS5_IJNS4_1CILi2EEESB_NSA_ILi1EEEEEENS1_35KernelTmaWarpSpecializedCooperativeEEENS5_IJNSA_ILi256EEENSA_ILi64EEESH_EEENS_10tfloat32_tENS5_IJlSC_lEEESJ_SK_NS4_8TiledMMAINS4_8MMA_AtomIJNS4_4SM904GMMA29MMA_64x64x8_F32TF32TF32_SS_TNILNSO_7ScaleInE1ELSQ_1EEEEEENS4_6LayoutINS5_IJSB_SC_SC_EEENS5_IJSC_NSA_ILi0EEESV_EEEEENS5_IJNS4_10UnderscoreESY_SY_EEEEENS4_23SM90_TMA_LOAD_MULTICASTENS4_14ComposedLayoutINS4_7SwizzleILi3ELi4ELi3EEENS4_18smem_ptr_flag_bitsILi32EEENST_INS5_IJNSA_ILi8EEENSA_ILi32EEEEEENS5_IJS18_SC_EEEEEEEvNS4_8identityES11_S1C_vS1D_EENS_8epilogue10collective6detail29Sm90TmaWarpSpecializedAdapterINS1G_15DefaultEpilogueISJ_SK_SK_NS1F_6thread17LinearCombinationISJ_Li1EffLNS1K_9ScaleType4KindE0ELNS_15FloatRoundStyleE2ESJ_EENS1_15EpilogueDefaultEEEEEvvEEEEvNT_6ParamsE)
        .other          _ZN7cutlass13device_kernelINS_4gemm6kernel13GemmUniversalIN4cute5tupleIJiiiiEEENS1_10collective13CollectiveMmaINS1_34MainloopSm90TmaGmmaWarpSpecializedILi3ENS5_IJNS4_1CILi2EEESB_NSA_ILi1EEEEEENS1_35KernelTmaWarpSpecializedCooperativeEEENS5_IJNSA_ILi256EEENSA_ILi64EEESH_EEENS_10tfloat32_tENS5_IJlSC_lEEESJ_SK_NS4_8TiledMMAINS4_8MMA_AtomIJNS4_4SM904GMMA29MMA_64x64x8_F32TF32TF32_SS_TNILNSO_7ScaleInE1ELSQ_1EEEEEENS4_6LayoutINS5_IJSB_SC_SC_EEENS5_IJSC_NSA_ILi0EEESV_EEEEENS5_IJNS4_10UnderscoreESY_SY_EEEEENS4_23SM90_TMA_LOAD_MULTICASTENS4_14ComposedLayoutINS4_7SwizzleILi3ELi4ELi3EEENS4_18smem_ptr_flag_bitsILi32EEENST_INS5_IJNSA_ILi8EEENSA_ILi32EEEEEENS5_IJS18_SC_EEEEEEEvNS4_8identityES11_S1C_vS1D_EENS_8epilogue10collective6detail29Sm90TmaWarpSpecializedAdapterINS1G_15DefaultEpilogueISJ_SK_SK_NS1F_6thread17LinearCombinationISJ_Li1EffLNS1K_9ScaleType4KindE0ELNS_15FloatRoundStyleE2ESJ_EENS1_15EpilogueDefaultEEEEEvvEEEEvNT_6ParamsE,@"STO_CUDA_ENTRY STV_DEFAULT"
_ZN7cutlass13device_kernelINS_4gemm6kernel13GemmUniversalIN4cute5tupleIJiiiiEEENS1_10collective13CollectiveMmaINS1_34MainloopSm90TmaGmmaWarpSpecializedILi3ENS5_IJNS4_1CILi2EEESB_NSA_ILi1EEEEEENS1_35KernelTmaWarpSpecializedCooperativeEEENS5_IJNSA_ILi256EEENSA_ILi64EEESH_EEENS_10tfloat32_tENS5_IJlSC_lEEESJ_SK_NS4_8TiledMMAINS4_8MMA_AtomIJNS4_4SM904GMMA29MMA_64x64x8_F32TF32TF32_SS_TNILNSO_7ScaleInE1ELSQ_1EEEEEENS4_6LayoutINS5_IJSB_SC_SC_EEENS5_IJSC_NSA_ILi0EEESV_EEEEENS5_IJNS4_10UnderscoreESY_SY_EEEEENS4_23SM90_TMA_LOAD_MULTICASTENS4_14ComposedLayoutINS4_7SwizzleILi3ELi4ELi3EEENS4_18smem_ptr_flag_bitsILi32EEENST_INS5_IJNSA_ILi8EEENSA_ILi32EEEEEENS5_IJS18_SC_EEEEEEEvNS4_8identityES11_S1C_vS1D_EENS_8epilogue10collective6detail29Sm90TmaWarpSpecializedAdapterINS1G_15DefaultEpilogueISJ_SK_SK_NS1F_6thread17LinearCombinationISJ_Li1EffLNS1K_9ScaleType4KindE0ELNS_15FloatRoundStyleE2ESJ_EENS1_15EpilogueDefaultEEEEEvvEEEEvNT_6ParamsE:
[----:B------:R-:W0:Y:S01]  /*0000*/  LDC R1, c[0x0][0x28] ;  /* 0x00000a00ff017b82 */ /* 0x000e220000000800 */
[----:B------:R-:W1:Y:S01]  /*0010*/  S2R R98, SR_TID.X ;  /* 0x0000000000627919 */ /* 0x000e620000002100 */
[----:B------:R-:W-:Y:S01]  /*0020*/  ELECT P0, URZ, PT ;  /* 0x00000000003f782f */ /* 0x000fe20003800000 */
[----:B------:R-:W-:Y:S01]  /*0030*/  BSSY B0, `(.L_x_0) ;  /* 0x000000f000007945 */ /* 0x000fe20003800000 */
[--C-:B-1----:R-:W-:Y:S02]  /*0040*/  SHF.R.U32.HI R0, RZ, 0x5, R98.reuse ;  /* 0x00000005ff007819 */ /* 0x102fe40000011662 */
[----:B------:R-:W-:-:S03]  /*0050*/  SHF.R.U32.HI R7, RZ, 0x7, R98 ;  /* 0x00000007ff077819 */ /* 0x000fc60000011662 */
[----:B------:R-:W1:Y:S04]  /*0060*/  SHFL.IDX PT, R3, R0, RZ, 0x1f ;  /* 0x00001fff00037589 */ /* 0x000e6800000e0000 */
[----:B------:R2:W3:Y:S01]  /*0070*/  SHFL.IDX PT, R2, R7, RZ, 0x1f ;  /* 0x00001fff07027589 */ /* 0x0004e200000e0000 */
[----:B-1----:R-:W-:-:S13]  /*0080*/  ISETP.NE.OR P0, PT, R3, RZ, !P0 ;  /* 0x000000ff0300720c */ /* 0x002fda0004705670 */
[----:B0-23--:R-:W-:Y:S05]  /*0090*/  @P0 BRA `(.L_x_1) ;  /* 0x0000000000200947 */ /* 0x00dfea0003800000 */
[----:B------:R-:W-:Y:S02]  /*00a0*/  ULDC.64 UR4, c[0x0][0x198] ;  /* 0x0000660000047ab9 */ /* 0x000fe40000000a00 */
[----:B------:R-:W-:Y:S02]  /*00b0*/  UIADD3 UR6, UP0, UR4, 0xf0, URZ ;  /* 0x000000f004067890 */ /* 0x000fe4000ff1e03f */
[----:B------:R-:W-:Y:S02]  /*00c0*/  UIADD3 UR4, UP1, UR4, 0x1f0, URZ ;  /* 0x000001f004047890 */ /* 0x000fe4000ff3e03f */
[----:B------:R-:W-:Y:S02]  /*00d0*/  UIADD3.X UR7, URZ, UR5, URZ, UP0, !UPT ;  /* 0x000000053f077290 */ /* 0x000fe400087fe43f */
[----:B------:R-:W-:-:S07]  /*00e0*/  UIADD3.X UR5, URZ, UR5, URZ, UP1, !UPT ;  /* 0x000000053f057290 */ /* 0x000fce0008ffe43f */
[----:B------:R0:W-:Y:S02]  /*00f0*/  UTMACCTL.PF [UR6] ;  /* 0x00000000060079b9 */ /* 0x0001e40008040000 */
[----:B------:R0:W-:Y:S02]  /*0100*/  UTMACCTL.PF [UR4] ;  /* 0x00000000040079b9 */ /* 0x0001e40008040000 */
[----:B0-----:R-:W-:Y:S01]  /*0110*/  NOP ;  /* 0x0000000000007918 */ /* 0x001fe20000000000 */
.L_x_1:
[----:B------:R-:W-:Y:S05]  /*0120*/  BSYNC B0 ;  /* 0x0000000000007941 */ /* 0x000fea0003800000 */
.L_x_0:
[----:B------:R-:W0:Y:S02]  /*0130*/  SHFL.IDX PT, R5, R0, RZ, 0x1f ;  /* 0x00001fff00057589 */ /* 0x000e2400000e0000 */
[----:B0-----:R-:W-:-:S13]  /*0140*/  ISETP.NE.AND P0, PT, R5, RZ, PT ;  /* 0x000000ff0500720c */ /* 0x001fda0003f05270 */
[----:B------:R-:W-:Y:S05]  /*0150*/  @P0 BRA `(.L_x_2) ;  /* 0x0000000000500947 */ /* 0x000fea0003800000 */
[----:B------:R-:W0:Y:S01]  /*0160*/  S2UR UR8, SR_CgaCtaId ;  /* 0x00000000000879c3 */ /* 0x000e220000008800 */
[----:B------:R-:W-:Y:S01]  /*0170*/  UMOV UR4, 0x400 ;  /* 0x0000040000047882 */ /* 0x000fe20000000000 */
[----:B------:R-:W-:Y:S01]  /*0180*/  UMOV UR5, 0x1 ;  /* 0x0000000100057882 */ /* 0x000fe20000000000 */
[----:B------:R-:W-:Y:S01]  /*0190*/  UMOV UR6, 0x6 ;  /* 0x0000000600067882 */ /* 0x000fe20000000000 */
[----:B------:R-:W-:Y:S01]  /*01a0*/  ELECT P0, URZ, PT ;  /* 0x00000000003f782f */ /* 0x000fe20003800000 */
[----:B------:R-:W-:-:S04]  /*01b0*/  UIADD3 UR6, -UR6, 0x100000, URZ ;  /* 0x0010000006067890 */ /* 0x000fc8000fffe13f */
[----:B------:R-:W-:Y:S02]  /*01c0*/  USHF.L.U32 UR7, UR6, 0xb, URZ ;  /* 0x0000000b06077899 */ /* 0x000fe4000800063f */
[----:B------:R-:W-:Y:S02]  /*01d0*/  USHF.L.U32 UR6, UR6, 0x1, URZ ;  /* 0x0000000106067899 */ /* 0x000fe4000800063f */
[----:B0-----:R-:W-:Y:S02]  /*01e0*/  ULEA UR8, UR8, UR4, 0x18 ;  /* 0x0000000408087291 */ /* 0x001fe4000f8ec03f */
[----:B------:R-:W-:-:S04]  /*01f0*/  UIADD3 UR4, -UR5, 0x100000, URZ ;  /* 0x0010000005047890 */ /* 0x000fc8000fffe13f */
[----:B------:R-:W-:Y:S02]  /*0200*/  USHF.L.U32 UR5, UR4, 0xb, URZ ;  /* 0x0000000b04057899 */ /* 0x000fe4000800063f */
[----:B------:R-:W-:Y:S01]  /*0210*/  USHF.L.U32 UR4, UR4, 0x1, URZ ;  /* 0x0000000104047899 */ /* 0x000fe2000800063f */
[----:B------:R-:W0:Y:S11]  /*0220*/  FENCE.VIEW.ASYNC.S ;  /* 0x00000000000073c6 */ /* 0x000e360000000000 */
[----:B0-----:R0:W1:Y:S01]  /*0230*/  SYNCS.EXCH.64 URZ, [UR8], UR4 ;  /* 0x00000004083f75b2 */ /* 0x0010620008000100 */
[----:B------:R0:W2:Y:S01]  /*0240*/  SYNCS.EXCH.64 URZ, [UR8+0x18], UR6 ;  /* 0x00001806083f75b2 */ /* 0x0000a20008000100 */
[----:B------:R0:W3:Y:S01]  /*0250*/  SYNCS.EXCH.64 URZ, [UR8+0x8], UR4 ;  /* 0x00000804083f75b2 */ /* 0x0000e20008000100 */
[----:B------:R0:W4:Y:S01]  /*0260*/  SYNCS.EXCH.64 URZ, [UR8+0x20], UR6 ;  /* 0x00002006083f75b2 */ /* 0x0001220008000100 */
[----:B------:R0:W0:Y:S01]  /*0270*/  SYNCS.EXCH.64 URZ, [UR8+0x10], UR4 ;  /* 0x00001004083f75b2 */ /* 0x0000220008000100 */
[----:B------:R0:W0:Y:S01]  /*0280*/  SYNCS.EXCH.64 URZ, [UR8+0x28], UR6 ;  /* 0x00002806083f75b2 */ /* 0x0000220008000100 */
[----:B------:R-:W-:Y:S01]  /*0290*/  NOP ;  /* 0x0000000000007918 */ /* 0x000fe20000000000 */
.L_x_2:
[----:B------:R-:W-:Y:S01]  /*02a0*/  SHF.R.S32.HI R9, RZ, 0x1f, R98 ;  /* 0x0000001fff097819 */ /* 0x000fe20000011462 */
[----:B------:R-:W5:Y:S01]  /*02b0*/  SHFL.IDX PT, R0, R0, RZ, 0x1f ;  /* 0x00001fff00007589 */ /* 0x000f6200000e0000 */
[----:B0-----:R-:W0:Y:S01]  /*02c0*/  S2UR UR8, SR_CTAID.X ;  /* 0x00000000000879c3 */ /* 0x001e220000002500 */
[----:B------:R-:W-:Y:S02]  /*02d0*/  ELECT P0, URZ, PT ;  /* 0x00000000003f782f */ /* 0x000fe40003800000 */
[----:B------:R-:W-:Y:S01]  /*02e0*/  LEA.HI R9, R9, R98, RZ, 0x7 ;  /* 0x0000006209097211 */ /* 0x000fe200078f38ff */
[----:B------:R-:W1:Y:S01]  /*02f0*/  S2R R4, SR_CTAID.Y ;  /* 0x0000000000047919 */ /* 0x000e620000002600 */
[----:B------:R-:W-:Y:S01]  /*0300*/  SHF.R.S32.HI R6, RZ, 0x1f, R5 ;  /* 0x0000001fff067819 */ /* 0x000fe20000011405 */
[----:B------:R-:W-:Y:S01]  /*0310*/  ULDC UR4, c[0x0][0x150] ;  /* 0x0000540000047ab9 */ /* 0x000fe20000000800 */
[----:B------:R-:W-:Y:S01]  /*0320*/  LOP3.LUT R9, R9, 0xffffff80, RZ, 0xc0, !PT ;  /* 0xffffff8009097812 */ /* 0x000fe200078ec0ff */
[----:B------:R-:W-:Y:S01]  /*0330*/  NOP ;  /* 0x0000000000007918 */ /* 0x000fe20000000000 */
[----:B------:R-:W-:Y:S01]  /*0340*/  LEA.HI R6, R6, R5, RZ, 0x2 ;  /* 0x0000000506067211 */ /* 0x000fe200078f10ff */
[----:B------:R-:W2:Y:S01]  /*0350*/  LDC R11, c[0x0][0x144] ;  /* 0x00005100ff0b7b82 */ /* 0x000ea20000000800 */
[----:B------:R-:W-:Y:S01]  /*0360*/  NOP ;  /* 0x0000000000007918 */ /* 0x000fe20000000000 */
[----:B------:R-:W-:Y:S01]  /*0370*/  IMAD.IADD R8, R98, 0x1, -R9 ;  /* 0x0000000162087824 */ /* 0x000fe200078e0a09 */
[----:B------:R-:W-:Y:S01]  /*0380*/  LOP3.LUT R6, R6, 0x3ffffffc, RZ, 0xc0, !PT ;  /* 0x3ffffffc06067812 */ /* 0x000fe200078ec0ff */
[----:B------:R-:W-:Y:S01]  /*0390*/  IMAD.MOV.U32 R22, RZ, RZ, 0x1 ;  /* 0x00000001ff167424 */ /* 0x000fe200078e00ff */
[----:B------:R-:W-:-:S02]  /*03a0*/  ISETP.NE.AND P3, PT, R2, RZ, PT ;  /* 0x000000ff0200720c */ /* 0x000fc40003f65270 */
[----:B------:R-:W-:Y:S01]  /*03b0*/  SHF.R.S32.HI R9, RZ, 0x1f, R8 ;  /* 0x0000001fff097819 */ /* 0x000fe20000011408 */
[----:B------:R-:W-:Y:S01]  /*03c0*/  IMAD.IADD R6, R5, 0x1, -R6 ;  /* 0x0000000105067824 */ /* 0x000fe200078e0a06 */
[----:B------:R-:W3:Y:S02]  /*03d0*/  LDC R13, c[0x0][0x140] ;  /* 0x00005000ff0d7b82 */ /* 0x000ee40000000800 */
[----:B------:R-:W-:Y:S02]  /*03e0*/  LEA.HI R9, R9, R8, RZ, 0x3 ;  /* 0x0000000809097211 */ /* 0x000fe400078f18ff */
[----:B-----5:R-:W-:Y:S02]  /*03f0*/  ISETP.NE.OR P0, PT, R0, RZ, !P0 ;  /* 0x000000ff0000720c */ /* 0x020fe40004705670 */
[----:B------:R-:W-:Y:S02]  /*0400*/  SHF.R.S32.HI R0, RZ, 0x3, R9 ;  /* 0x00000003ff007819 */ /* 0x000fe40000011409 */
[----:B0-----:R-:W-:-:S02]  /*0410*/  I2FP.F32.U32 R10, UR8 ;  /* 0x00000008000a7c45 */ /* 0x001fc40008201000 */
[----:B------:R-:W-:-:S03]  /*0420*/  SHF.R.S32.HI R9, RZ, 0x1f, R9 ;  /* 0x0000001fff097819 */ /* 0x000fc60000011409 */
[----:B------:R-:W-:Y:S01]  /*0430*/  FMUL R10, R10, UR4 ;  /* 0x000000040a0a7c20 */ /* 0x000fe20008400000 */
[----:B------:R-:W-:Y:S01]  /*0440*/  LEA.HI R9, R9, R0, RZ, 0x2 ;  /* 0x0000000009097211 */ /* 0x000fe200078f10ff */
[----:B------:R-:W-:Y:S01]  /*0450*/  ULDC UR4, c[0x0][0x154] ;  /* 0x0000550000047ab9 */ /* 0x000fe20000000800 */
[----:B-1----:R-:W-:Y:S01]  /*0460*/  I2FP.F32.U32 R12, R4 ;  /* 0x00000004000c7245 */ /* 0x002fe20000201000 */
[----:B------:R-:W-:Y:S01]  /*0470*/  VOTEU.ALL UP0, P0 ;  /* 0x00000000003f7886 */ /* 0x000fe20000000000 */
[----:B------:R-:W-:Y:S01]  /*0480*/  LOP3.LUT R9, R9, 0xfffffffc, RZ, 0xc0, !PT ;  /* 0xfffffffc09097812 */ /* 0x000fe200078ec0ff */
[----:B------:R-:W0:Y:S01]  /*0490*/  F2I.U32.TRUNC.NTZ R10, R10 ;  /* 0x0000000a000a7305 */ /* 0x000e22000020f000 */
[----:B------:R-:W-:Y:S01]  /*04a0*/  VOTEU.ALL UP1, P0 ;  /* 0x00000000003f7886 */ /* 0x000fe20000020000 */
[----:B------:R-:W-:Y:S01]  /*04b0*/  FMUL R12, R12, UR4 ;  /* 0x000000040c0c7c20 */ /* 0x000fe20008400000 */
[----:B------:R-:W1:Y:S01]  /*04c0*/  @!UP0 S2UR UR7, SR_CgaCtaId ;  /* 0x00000000000789c3 */ /* 0x000e620000008800 */
[----:B------:R-:W-:Y:S01]  /*04d0*/  IMAD.IADD R9, R0, 0x1, -R9 ;  /* 0x0000000100097824 */ /* 0x000fe200078e0a09 */
[----:B------:R-:W-:Y:S01]  /*04e0*/  SHF.R.S32.HI R0, RZ, 0x1f, R3 ;  /* 0x0000001fff007819 */ /* 0x000fe20000011403 */
[----:B------:R-:W-:Y:S01]  /*04f0*/  UMOV UR4, 0x20 ;  /* 0x0000002000047882 */ /* 0x000fe20000000000 */
[----:B------:R-:W-:Y:S01]  /*0500*/  @!UP0 UMOV UR6, 0x400 ;  /* 0x0000040000068882 */ /* 0x000fe20000000000 */
[----:B------:R-:W-:Y:S01]  /*0510*/  IMAD R19, R6, 0x4, R9 ;  /* 0x0000000406137824 */ /* 0x000fe200078e0209 */
[----:B------:R-:W5:Y:S01]  /*0520*/  F2I.U32.TRUNC.NTZ R12, R12 ;  /* 0x0000000c000c7305 */ /* 0x000f62000020f000 */
[----:B------:R-:W-:Y:S01]  /*0530*/  LEA.HI R0, R0, R3, RZ, 0x2 ;  /* 0x0000000300007211 */ /* 0x000fe200078f10ff */
[----:B------:R-:W4:Y:S01]  /*0540*/  LDC R9, c[0x0][0x148] ;  /* 0x00005200ff097b82 */ /* 0x000f220000000800 */
[----:B------:R-:W-:-:S04]  /*0550*/  @!UP0 UIADD3 UR4, -UR4, 0x100000, URZ ;  /* 0x0010000004048890 */ /* 0x000fc8000fffe13f */
[----:B------:R-:W-:Y:S02]  /*0560*/  @!UP0 USHF.L.U32 UR5, UR4, 0xb, URZ ;  /* 0x0000000b04058899 */ /* 0x000fe4000800063f */
[----:B------:R-:W-:Y:S01]  /*0570*/  @!UP0 USHF.L.U32 UR4, UR4, 0x1, URZ ;  /* 0x0000000104048899 */ /* 0x000fe2000800063f */
[----:B------:R-:W-:Y:S01]  /*0580*/  LEA.HI R6, R19, R19, RZ, 0x1 ;  /* 0x0000001313067211 */ /* 0x000fe200078f08ff */
[----:B0-----:R-:W-:Y:S01]  /*0590*/  IMAD.MOV R14, RZ, RZ, -R10 ;  /* 0x000000ffff0e7224 */ /* 0x001fe200078e0a0a */
[----:B------:R-:W-:Y:S02]  /*05a0*/  LOP3.LUT R0, R0, 0xfffffffc, RZ, 0xc0, !PT ;  /* 0xfffffffc00007812 */ /* 0x000fe400078ec0ff */
[----:B------:R-:W-:Y:S01]  /*05b0*/  LOP3.LUT R10, R6, 0xfffffffe, RZ, 0xc0, !PT ;  /* 0xfffffffe060a7812 */ /* 0x000fe200078ec0ff */
[----:B--2---:R-:W-:Y:S01]  /*05c0*/  IMAD R6, R11, R14, UR8 ;  /* 0x000000080b067e24 */ /* 0x004fe2000f8e020e */
[----:B---3--:R-:W-:Y:S01]  /*05d0*/  ISETP.EQ.U32.AND P2, PT, R13, 0x1, PT ;  /* 0x000000010d00780c */ /* 0x008fe20003f42070 */
[----:B------:R-:W-:-:S02]  /*05e0*/  IMAD.IADD R3, R3, 0x1, -R0 ;  /* 0x0000000103037824 */ /* 0x000fc400078e0a00 */
[C---:B------:R-:W-:Y:S02]  /*05f0*/  IMAD.IADD R11, R19.reuse, 0x1, -R10 ;  /* 0x00000001130b7824 */ /* 0x040fe400078e0a0a */
[----:B------:R-:W-:Y:S01]  /*0600*/  IMAD.SHL.U32 R10, R19, 0x4, RZ ;  /* 0x00000004130a7824 */ /* 0x000fe200078e00ff */
[----:B------:R-:W-:Y:S01]  /*0610*/  ISETP.NE.AND P1, PT, R3, 0x3, PT ;  /* 0x000000030300780c */ /* 0x000fe20003f25270 */
[----:B-----5:R-:W-:Y:S01]  /*0620*/  IMAD.MOV R24, RZ, RZ, -R12 ;  /* 0x000000ffff187224 */ /* 0x020fe200078e0a0c */
[----:B------:R-:W-:Y:S01]  /*0630*/  ISETP.NE.AND P4, PT, R11, R6, PT ;  /* 0x000000060b00720c */ /* 0x000fe20003f85270 */
[----:B-1----:R-:W-:Y:S01]  /*0640*/  @!UP0 ULEA UR6, UR7, UR6, 0x18 ;  /* 0x0000000607068291 */ /* 0x002fe2000f8ec03f */
[----:B------:R-:W-:Y:S01]  /*0650*/  LOP3.LUT R19, R19, 0xc, R10, 0x78, !PT ;  /* 0x0000000c13137812 */ /* 0x000fe200078e780a */
[----:B------:R-:W-:Y:S01]  /*0660*/  VOTEU.ALL UP0, P0 ;  /* 0x00000000003f7886 */ /* 0x000fe20000000000 */
[----:B------:R-:W-:Y:S01]  /*0670*/  LOP3.LUT P0, RZ, R8, 0x7, RZ, 0xc0, !PT ;  /* 0x0000000708ff7812 */ /* 0x000fe2000780c0ff */
[----:B------:R-:W-:Y:S01]  /*0680*/  VIADD R8, R2, 0xffffffff ;  /* 0xffffffff02087836 */ /* 0x000fe20000000000 */
[----:B------:R-:W-:Y:S01]  /*0690*/  ISETP.EQ.OR P1, PT, R3, RZ, !P1 ;  /* 0x000000ff0300720c */ /* 0x000fe20004f22670 */
[----:B----4-:R-:W-:Y:S01]  /*06a0*/  IMAD R11, R9, R24, R4 ;  /* 0x00000018090b7224 */ /* 0x010fe200078e0204 */
[----:B------:R-:W-:-:S02]  /*06b0*/  ISETP.LT.U32.AND P0, PT, R19, 0x4, !P0 ;  /* 0x000000041300780c */ /* 0x000fc40004701070 */
[----:B------:R-:W-:Y:S02]  /*06c0*/  ISETP.EQ.AND P1, PT, R2, RZ, P1 ;  /* 0x000000ff0200720c */ /* 0x000fe40000f22270 */
[----:B------:R-:W-:Y:S01]  /*06d0*/  ISETP.GE.U32.AND P6, PT, R8, 0x2, PT ;  /* 0x000000020800780c */ /* 0x000fe20003fc6070 */
[----:B------:R-:W0:Y:S02]  /*06e0*/  FENCE.VIEW.ASYNC.S ;  /* 0x00000000000073c6 */ /* 0x000e240000000000 */
[----:B0-----:R0:W1:Y:S01]  /*06f0*/  @!UP0 SYNCS.EXCH.64 URZ, [UR6+0x40], UR4 ;  /* 0x00004004063f85b2 */ /* 0x0010620008000100 */
[----:B------:R-:W-:Y:S02]  /*0700*/  @P4 LEA.HI R0, R19, R19, RZ, 0x1 ;  /* 0x0000001313004211 */ /* 0x000fe400078f08ff */
[----:B------:R-:W-:Y:S02]  /*0710*/  SEL R18, RZ, 0x1, !P1 ;  /* 0x00000001ff127807 */ /* 0x000fe40004800000 */
[----:B------:R-:W-:-:S02]  /*0720*/  @P4 SHF.R.S32.HI R0, RZ, 0x1, R0 ;  /* 0x00000001ff004819 */ /* 0x000fc40000011400 */
[----:B------:R-:W-:Y:S02]  /*0730*/  SEL R18, R18, 0x2, P6 ;  /* 0x0000000212127807 */ /* 0x000fe40003000000 */
[----:B------:R-:W-:Y:S02]  /*0740*/  @P4 ISETP.NE.AND P5, PT, R0, R11, PT ;  /* 0x0000000b0000420c */ /* 0x000fe40003fa5270 */
[----:B------:R-:W-:Y:S02]  /*0750*/  SEL R11, RZ, 0x1, !P0 ;  /* 0x00000001ff0b7807 */ /* 0x000fe40004000000 */
[----:B------:R-:W-:Y:S02]  /*0760*/  @P4 SEL R22, RZ, 0x1, P5 ;  /* 0x00000001ff164807 */ /* 0x000fe40002800000 */
[----:B------:R-:W-:Y:S01]  /*0770*/  LOP3.LUT R0, R98, 0x7f, RZ, 0xc0, !PT ;  /* 0x0000007f62007812 */ /* 0x000fe200078ec0ff */
[----:B------:R0:W2:Y:S01]  /*0780*/  @!UP1 SYNCS.EXCH.64 URZ, [UR6+0x48], UR4 ;  /* 0x00004804063f95b2 */ /* 0x0000a20008000100 */
[----:B------:R-:W-:Y:S01]  /*0790*/  LOP3.LUT R22, R22, R11, RZ, 0xc0, !PT ;  /* 0x0000000b16167212 */ /* 0x000fe200078ec0ff */
[----:B------:R-:W-:Y:S01]  /*07a0*/  NOP ;  /* 0x0000000000007918 */ /* 0x000fe20000000000 */
[----:B------:R-:W-:Y:S05]  /*07b0*/  @!P2 BRA `(.L_x_3) ;  /* 0x000000000008a947 */ /* 0x000fea0003800000 */
[----:B-12---:R-:W-:Y:S01]  /*07c0*/  UCGABAR_ARV ;  /* 0x00000000000079c7 */ /* 0x006fe20008000000 */
[----:B------:R-:W-:Y:S05]  /*07d0*/  BRA `(.L_x_4) ;  /* 0x0000000000047947 */ /* 0x000fea0003800000 */
.L_x_3:
[----:B-12---:R-:W-:Y:S01]  /*07e0*/  NOP ;  /* 0x0000000000007918 */ /* 0x006fe20000000000 */
.L_x_4:
[----:B------:R-:W1:Y:S01]  /*07f0*/  LDC R2, c[0x0][0x65c] ;  /* 0x00019700ff027b82 */ /* 0x000e620000000800 */
[----:B------:R-:W-:Y:S01]  /*0800*/  LOP3.LUT R5, R5, 0xfffff7ff, RZ, 0xc0, !PT ;  /* 0xfffff7ff05057812 */ /* 0x000fe200078ec0ff */
[----:B------:R-:W-:Y:S02]  /*0810*/  IMAD.U32 R10, RZ, RZ, UR8 ;  /* 0x00000008ff0a7e24 */ /* 0x000fe4000f8e00ff */
[----:B------:R-:W-:Y:S01]  /*0820*/  IMAD.MOV.U32 R11, RZ, RZ, RZ ;  /* 0x000000ffff0b7224 */ /* 0x000fe200078e00ff */
[----:B-1----:R-:W-:-:S13]  /*0830*/  ISETP.NE.AND P1, PT, R2, 0x1, PT ;  /* 0x000000010200780c */ /* 0x002fda0003f25270 */
[----:B------:R-:W1:Y:S01]  /*0840*/  @P1 LDC R17, c[0x0][0x10] ;  /* 0x00000400ff111b82 */ /* 0x000e620000000800 */
[----:B------:R-:W-:Y:S01]  /*0850*/  @P1 LOP3.LUT R5, R5, 0x800, RZ, 0xfc, !PT ;  /* 0x0000080005051812 */ /* 0x000fe200078efcff */
[----:B------:R-:W-:Y:S02]  /*0860*/  @P1 IMAD.MOV.U32 R5, RZ, RZ, RZ ;  /* 0x000000ffff051224 */ /* 0x000fe400078e00ff */
[----:B------:R-:W-:-:S04]  /*0870*/  @P1 IMAD.MOV.U32 R15, RZ, RZ, RZ ;  /* 0x000000ffff0f1224 */ /* 0x000fc800078e00ff */
[----:B------:R-:W2:Y:S01]  /*0880*/  @!P1 LDC R13, c[0x0][0xc] ;  /* 0x00000300ff0d9b82 */ /* 0x000ea20000000800 */
[----:B0-----:R-:W-:Y:S01]  /*0890*/  ULDC UR4, c[0x0][0xc] ;  /* 0x0000030000047ab9 */ /* 0x001fe20000000800 */
[----:B------:R-:W-:Y:S01]  /*08a0*/  ULDC UR5, c[0x0][0x10] ;  /* 0x0000040000057ab9 */ /* 0x000fe20000000800 */
[----:B------:R-:W-:Y:S01]  /*08b0*/  ULDC UR6, c[0x0][0x14] ;  /* 0x0000050000067ab9 */ /* 0x000fe20000000800 */
[----:B------:R-:W-:-:S04]  /*08c0*/  UIMAD.WIDE.U32 UR4, UR4, UR5, URZ ;  /* 0x00000005040472a5 */ /* 0x000fc8000f8e003f */
[----:B------:R-:W-:Y:S02]  /*08d0*/  UIMAD.WIDE.U32 UR38, UR4, UR6, URZ ;  /* 0x00000006042672a5 */ /* 0x000fe4000f8e003f */
[----:B------:R-:W-:-:S04]  /*08e0*/  UIMAD UR41, UR5, UR6, URZ ;  /* 0x00000006052972a4 */ /* 0x000fc8000f8e023f */
[----:B------:R-:W-:Y:S01]  /*08f0*/  UIADD3 UR41, UR39, UR41, URZ ;  /* 0x0000002927297290 */ /* 0x000fe2000fffe03f */
[----:B-1----:R-:W-:-:S04]  /*0900*/  @P1 IMAD.WIDE.U32 R16, R17, UR8, R4 ;  /* 0x0000000811101c25 */ /* 0x002fc8000f8e0004 */
[----:B------:R-:W-:Y:S02]  /*0910*/  @P1 IMAD.IADD R17, R17, 0x1, R15 ;  /* 0x0000000111111824 */ /* 0x000fe400078e020f */
[----:B--2---:R-:W-:-:S04]  /*0920*/  @!P1 IMAD.WIDE.U32 R10, R4, R13, R10 ;  /* 0x0000000d040a9225 */ /* 0x004fc800078e000a */
[----:B------:R-:W-:Y:S02]  /*0930*/  @!P1 IMAD.MOV.U32 R16, RZ, RZ, R10 ;  /* 0x000000ffff109224 */ /* 0x000fe400078e000a */
[----:B------:R-:W-:Y:S01]  /*0940*/  @!P1 IMAD.MOV.U32 R17, RZ, RZ, R11 ;  /* 0x000000ffff119224 */ /* 0x000fe200078e000b */
[----:B------:R-:W-:Y:S06]  /*0950*/  @!P2 BRA `(.L_x_5) ;  /* 0x00000000000ca947 */ /* 0x000fec0003800000 */
[----:B------:R-:W-:Y:S01]  /*0960*/  UCGABAR_WAIT ;  /* 0x0000000000007dc7 */ /* 0x000fe20008000000 */
[----:B------:R-:W-:Y:S01]  /*0970*/  CCTL.IVALL ;  /* 0x00000000ff00798f */ /* 0x000fe20002000000 */
[----:B------:R-:W-:Y:S05]  /*0980*/  BRA `(.L_x_6) ;  /* 0x0000000000047947 */ /* 0x000fea0003800000 */
.L_x_5:
[----:B------:R-:W-:Y:S06]  /*0990*/  BAR.SYNC.DEFER_BLOCKING 0x0 ;  /* 0x0000000000007b1d */ /* 0x000fec0000010000 */
.L_x_6:
[----:B------:R-:W-:Y:S05]  /*09a0*/  @!P3 BRA `(.L_x_7) ;  /* 0x000000700020b947 */ /* 0x000fea0003800000 */
[----:B------:R-:W-:-:S13]  /*09b0*/  ISETP.GT.U32.AND P0, PT, R8, 0x1, PT ;  /* 0x000000010800780c */ /* 0x000fda0003f04070 */
[----:B------:R-:W-:Y:S05]  /*09c0*/  @P0 EXIT ;  /* 0x000000000000094d */ /* 0x000fea0003800000 */
[----:B------:R-:W-:Y:S01]  /*09d0*/  ULDC.64 UR4, c[0x0][0x650] ;  /* 0x0001940000047ab9 */ /* 0x000fe20000000a00 */
[----:B------:R-:W-:Y:S01]  /*09e0*/  PRMT R3, RZ, 0x7610, R3 ;  /* 0x00007610ff037816 */ /* 0x000fe20000000003 */
[----:B------:R-:W-:Y:S01]  /*09f0*/  IMAD.MOV.U32 R113, RZ, RZ, -0x1 ;  /* 0xffffffffff717424 */ /* 0x000fe200078e00ff */
[----:B------:R-:W-:Y:S01]  /*0a00*/  ISETP.GE.U32.AND P0, PT, R16, UR4, PT ;  /* 0x0000000410007c0c */ /* 0x000fe2000bf06070 */
[----:B------:R-:W-:Y:S02]  /*0a10*/  IMAD.MOV.U32 R103, RZ, RZ, -0x1 ;  /* 0xffffffffff677424 */ /* 0x000fe400078e00ff */
[----:B------:R-:W-:Y:S01]  /*0a20*/  IMAD.MOV.U32 R23, RZ, RZ, -0x1 ;  /* 0xffffffffff177424 */ /* 0x000fe200078e00ff */
[----:B------:R-:W-:-:S13]  /*0a30*/  ISETP.GE.U32.AND.EX P0, PT, R17, UR5, PT, P0 ;  /* 0x0000000511007c0c */ /* 0x000fda000bf06100 */
[----:B------:R-:W-:Y:S05]  /*0a40*/  @P0 BRA `(.L_x_8) ;  /* 0x00000004002c0947 */ /* 0x000fea0003800000 */
[----:B------:R-:W0:Y:S01]  /*0a50*/  LDC.64 R26, c[0x0][0x628] ;  /* 0x00018a00ff1a7b82 */ /* 0x000e220000000a00 */
[----:B------:R-:W-:Y:S02]  /*0a60*/  IMAD.MOV.U32 R10, RZ, RZ, R16 ;  /* 0x000000ffff0a7224 */ /* 0x000fe400078e0010 */
[----:B------:R-:W-:-:S05]  /*0a70*/  IMAD.MOV.U32 R11, RZ, RZ, R17 ;  /* 0x000000ffff0b7224 */ /* 0x000fca00078e0011 */
[----:B------:R-:W1:Y:S08]  /*0a80*/  LDC R8, c[0x0][0x630] ;  /* 0x00018c00ff087b82 */ /* 0x000e700000000800 */
[----:B------:R-:W2:Y:S01]  /*0a90*/  LDC.64 R28, c[0x0][0x620] ;  /* 0x00018800ff1c7b82 */ /* 0x000ea20000000a00 */
[----:B0-----:R-:W-:-:S04]  /*0aa0*/  ISETP.NE.U32.AND P0, PT, R26, RZ, PT ;  /* 0x000000ff1a00720c */ /* 0x001fc80003f05070 */
[----:B------:R-:W-:-:S13]  /*0ab0*/  ISETP.NE.AND.EX P0, PT, R27, RZ, PT, P0 ;  /* 0x000000ff1b00720c */ /* 0x000fda0003f05300 */
[----:B-12---:R-:W-:Y:S05]  /*0ac0*/  @!P0 BRA `(.L_x_9) ;  /* 0x0000000000288947 */ /* 0x006fea0003800000 */
[----:B------:R-:W0:Y:S02]  /*0ad0*/  LDC R3, c[0x0][0x634] ;  /* 0x00018d00ff037b82 */ /* 0x000e240000000800 */
[----:B0-----:R-:W-:-:S05]  /*0ae0*/  IADD3 R3, P0, R16, R3, RZ ;  /* 0x0000000310037210 */ /* 0x001fca0007f1e0ff */
[----:B------:R-:W-:-:S04]  /*0af0*/  IMAD.X R21, RZ, RZ, R17, P0 ;  /* 0x000000ffff157224 */ /* 0x000fc800000e0611 */
[----:B------:R-:W-:-:S04]  /*0b00*/  IMAD.WIDE.U32 R10, R21, R26, RZ ;  /* 0x0000001a150a7225 */ /* 0x000fc800078e00ff */
[----:B------:R-:W-:-:S04]  /*0b10*/  IMAD.WIDE.U32 R12, P0, R3, R27, R10 ;  /* 0x0000001b030c7225 */ /* 0x000fc8000780000a */
[----:B------:R-:W-:-:S04]  /*0b20*/  IMAD.WIDE.U32 R10, R3, R26, RZ ;  /* 0x0000001a030a7225 */ /* 0x000fc800078e00ff */
[----:B------:R-:W-:Y:S01]  /*0b30*/  IMAD.X R15, RZ, RZ, RZ, P0 ;  /* 0x000000ffff0f7224 */ /* 0x000fe200000e06ff */
[----:B------:R-:W-:Y:S01]  /*0b40*/  IADD3 RZ, P0, R11, R12, RZ ;  /* 0x0000000c0bff7210 */ /* 0x000fe20007f1e0ff */
[----:B------:R-:W-:-:S04]  /*0b50*/  IMAD.MOV.U32 R14, RZ, RZ, R13 ;  /* 0x000000ffff0e7224 */ /* 0x000fc800078e000d */
[----:B------:R-:W-:-:S08]  /*0b60*/  IMAD.WIDE.U32.X R10, R21, R27, R14, P0 ;  /* 0x0000001b150a7225 */ /* 0x000fd000000e040e */
.L_x_9:
[----:B------:R-:W0:Y:S01]  /*0b70*/  LDC.64 R32, c[0x0][0x640] ;  /* 0x00019000ff207b82 */ /* 0x000e220000000a00 */
[--C-:B------:R-:W-:Y:S01]  /*0b80*/  SHF.R.U64 R27, R10, R8, R11.reuse ;  /* 0x000000080a1b7219 */ /* 0x100fe2000000120b */
[----:B------:R-:W-:Y:S01]  /*0b90*/  IMAD R31, R9, R24, R4 ;  /* 0x00000018091f7224 */ /* 0x000fe200078e0204 */
[----:B------:R-:W-:Y:S01]  /*0ba0*/  SHF.R.U32.HI R3, RZ, R8, R11 ;  /* 0x00000008ff037219 */ /* 0x000fe2000001160b */
[----:B------:R-:W-:Y:S01]  /*0bb0*/  IMAD.MOV.U32 R23, RZ, RZ, 0x1 ;  /* 0x00000001ff177424 */ /* 0x000fe200078e00ff */
[----:B------:R-:W-:-:S03]  /*0bc0*/  IADD3 R5, P0, RZ, -R27, RZ ;  /* 0x8000001bff057210 */ /* 0x000fc60007f1e0ff */
[----:B------:R-:W1:Y:S02]  /*0bd0*/  LDC R12, c[0x0][0x618] ;  /* 0x00018600ff0c7b82 */ /* 0x000e640000000800 */
[----:B------:R-:W-:Y:S02]  /*0be0*/  IMAD.X R3, RZ, RZ, ~R3, P0 ;  /* 0x000000ffff037224 */ /* 0x000fe400000e0e03 */
[----:B------:R-:W-:-:S04]  /*0bf0*/  IMAD.WIDE.U32 R10, R5, R28, R16 ;  /* 0x0000001c050a7225 */ /* 0x000fc800078e0010 */
[----:B------:R-:W2:Y:S01]  /*0c00*/  LDC R20, c[0x0][0x608] ;  /* 0x00018200ff147b82 */ /* 0x000ea20000000800 */
[----:B------:R-:W-:Y:S02]  /*0c10*/  IMAD R8, R3, R28, RZ ;  /* 0x0000001c03087224 */ /* 0x000fe400078e02ff */
[----:B------:R-:W-:Y:S02]  /*0c20*/  IMAD.MOV.U32 R3, RZ, RZ, -0x1 ;  /* 0xffffffffff037424 */ /* 0x000fe400078e00ff */
[----:B------:R-:W-:-:S03]  /*0c30*/  IMAD R5, R5, R29, R8 ;  /* 0x0000001d05057224 */ /* 0x000fc600078e0208 */
[----:B------:R-:W3:Y:S01]  /*0c40*/  LDC R30, c[0x0][0x658] ;  /* 0x00019600ff1e7b82 */ /* 0x000ee20000000800 */
[----:B------:R-:W-:Y:S01]  /*0c50*/  IMAD.IADD R5, R11, 0x1, R5 ;  /* 0x000000010b057824 */ /* 0x000fe200078e0205 */
[----:B0-----:R-:W-:-:S04]  /*0c60*/  ISETP.NE.U32.AND P0, PT, R32, RZ, PT ;  /* 0x000000ff2000720c */ /* 0x001fc80003f05070 */
[----:B------:R-:W-:Y:S02]  /*0c70*/  ISETP.NE.AND.EX P0, PT, R33, RZ, PT, P0 ;  /* 0x000000ff2100720c */ /* 0x000fe40003f05300 */
[----:B------:R-:W0:Y:S01]  /*0c80*/  LDC R26, c[0x0][0x600] ;  /* 0x00018000ff1a7b82 */ /* 0x000e220000000800 */
[-CC-:B-1----:R-:W-:Y:S02]  /*0c90*/  SHF.R.U64 R14, R10, R12.reuse, R5.reuse ;  /* 0x0000000c0a0e7219 */ /* 0x182fe40000001205 */
[----:B------:R-:W-:-:S05]  /*0ca0*/  SHF.R.U32.HI R5, RZ, R12, R5 ;  /* 0x0000000cff057219 */ /* 0x000fca0000011605 */
[----:B------:R-:W1:Y:S01]  /*0cb0*/  LDC R15, c[0x0][0x648] ;  /* 0x00019200ff0f7b82 */ /* 0x000e620000000800 */
[-CC-:B--2---:R-:W-:Y:S02]  /*0cc0*/  SHF.R.U64 R29, R14, R20.reuse, R5.reuse ;  /* 0x000000140e1d7219 */ /* 0x184fe40000001205 */
[----:B------:R-:W-:-:S05]  /*0cd0*/  SHF.R.U32.HI R5, RZ, R20, R5 ;  /* 0x00000014ff057219 */ /* 0x000fca0000011605 */
[----:B------:R-:W2:Y:S01]  /*0ce0*/  LDC R21, c[0x0][0x638] ;  /* 0x00018e00ff157b82 */ /* 0x000ea20000000800 */
[-CC-:B---3--:R-:W-:Y:S02]  /*0cf0*/  SHF.R.U64 R20, R29, R30.reuse, R5.reuse ;  /* 0x0000001e1d147219 */ /* 0x188fe40000001205 */
[-C--:B------:R-:W-:Y:S02]  /*0d00*/  SHF.L.U32 R3, R3, R30.reuse, RZ ;  /* 0x0000001e03037219 */ /* 0x080fe400000006ff */
[----:B------:R-:W-:Y:S01]  /*0d10*/  SHF.R.U32.HI R5, RZ, R30, R5 ;  /* 0x0000001eff057219 */ /* 0x000fe20000011605 */
[----:B------:R-:W-:Y:S01]  /*0d20*/  IMAD.MOV.U32 R4, RZ, RZ, R20 ;  /* 0x000000ffff047224 */ /* 0x000fe200078e0014 */
[----:B------:R-:W-:Y:S01]  /*0d30*/  LOP3.LUT R12, RZ, R3, RZ, 0x33, !PT ;  /* 0x00000003ff0c7212 */ /* 0x000fe200078e33ff */
[----:B------:R-:W3:Y:S01]  /*0d40*/  LDC R25, c[0x0][0x610] ;  /* 0x00018400ff197b82 */ /* 0x000ee20000000800 */
[----:B------:R-:W-:Y:S05]  /*0d50*/  @!P0 BRA `(.L_x_10) ;  /* 0x0000000000288947 */ /* 0x000fea0003800000 */
[----:B------:R-:W4:Y:S02]  /*0d60*/  LDC R3, c[0x0][0x64c] ;  /* 0x00019300ff037b82 */ /* 0x000f240000000800 */
[----:B----4-:R-:W-:-:S05]  /*0d70*/  IADD3 R3, P0, R20, R3, RZ ;  /* 0x0000000314037210 */ /* 0x010fca0007f1e0ff */
        /* <DEDUP_REMOVED lines=8> */
.L_x_10:
[----:B-1----:R-:W-:Y:S01]  /*0e00*/  SHF.R.U64 R4, R4, R15, R5 ;  /* 0x0000000f04047219 */ /* 0x002fe20000001205 */
[----:B0-----:R-:W-:Y:S01]  /*0e10*/  VIADD R5, R26, 0xffffffff ;  /* 0xffffffff1a057836 */ /* 0x001fe20000000000 */
[----:B------:R-:W-:Y:S01]  /*0e20*/  SHF.L.U32 R3, R23, R30, RZ ;  /* 0x0000001e17037219 */ /* 0x000fe200000006ff */
[----:B------:R-:W-:Y:S01]  /*0e30*/  IMAD.MOV.U32 R23, RZ, RZ, R27 ;  /* 0x000000ffff177224 */ /* 0x000fe200078e001b */
[----:B------:R-:W-:Y:S01]  /*0e40*/  LOP3.LUT R12, R29, R12, RZ, 0xc0, !PT ;  /* 0x0000000c1d0c7212 */ /* 0x000fe200078ec0ff */
[----:B------:R-:W-:Y:S01]  /*0e50*/  IMAD.MOV R8, RZ, RZ, -R4 ;  /* 0x000000ffff087224 */ /* 0x000fe200078e0a04 */
[----:B------:R-:W-:Y:S02]  /*0e60*/  SEL R6, R6, R31, !P1 ;  /* 0x0000001f06067207 */ /* 0x000fe40004800000 */
[----:B------:R-:W-:Y:S01]  /*0e70*/  LOP3.LUT R5, R14, R5, RZ, 0xc0, !PT ;  /* 0x000000050e057212 */ /* 0x000fe200078ec0ff */
[----:B------:R-:W-:Y:S02]  /*0e80*/  IMAD R9, R3, R4, R12 ;  /* 0x0000000403097224 */ /* 0x000fe400078e020c */
[----:B--2---:R-:W-:-:S02]  /*0e90*/  IMAD R3, R8, R21, R20 ;  /* 0x0000001508037224 */ /* 0x004fc400078e0214 */
[----:B---3--:R-:W-:Y:S02]  /*0ea0*/  IMAD R6, R9, R25, R6 ;  /* 0x0000001909067224 */ /* 0x008fe400078e0206 */
[----:B------:R-:W-:Y:S02]  /*0eb0*/  IMAD R113, R3, R26, R5 ;  /* 0x0000001a03717224 */ /* 0x000fe400078e0205 */
[----:B------:R-:W-:-:S03]  /*0ec0*/  IMAD.MOV.U32 R4, RZ, RZ, 0x1 ;  /* 0x00000001ff047424 */ /* 0x000fc600078e00ff */
[----:B------:R-:W-:Y:S02]  /*0ed0*/  SEL R103, R113, R6, !P1 ;  /* 0x0000000671677207 */ /* 0x000fe40004800000 */
[----:B------:R-:W-:Y:S02]  /*0ee0*/  PRMT R3, R4, 0x7610, R3 ;  /* 0x0000761004037816 */ /* 0x000fe40000000003 */
[----:B------:R-:W-:-:S07]  /*0ef0*/  SEL R113, R6, R113, !P1 ;  /* 0x0000007106717207 */ /* 0x000fce0004800000 */
.L_x_8:
[----:B------:R-:W-:-:S08]  /*0f00*/  NOP ;  /* 0x0000000000007918 */ /* 0x000fd00000000000 */
[----:B------:R-:W0:Y:S02]  /*0f10*/  USETMAXREG.TRY_ALLOC.CTAPOOL UP0, 0xe8 ;  /* 0x000000e8000079c8 */ /* 0x000e240008000600 */
[----:B0-----:R-:W-:-:S13]  /*0f20*/  PLOP3.LUT P0, PT, PT, PT, UP0, 0x80, 0x0 ;  /* 0x000000000000781c */ /* 0x001fda0003f0f008 */
[----:B------:R-:W-:Y:S05]  /*0f30*/  @!P0 BRA `(.L_x_8) ;  /* 0xfffffffc00f08947 */ /* 0x000fea000383ffff */
[----:B------:R-:W-:Y:S01]  /*0f40*/  ULDC.64 UR4, c[0x0][0x598] ;  /* 0x0001660000047ab9 */ /* 0x000fe20000000a00 */
[----:B------:R-:W-:Y:S01]  /*0f50*/  ULDC.64 UR36, c[0x0][0x208] ;  /* 0x0000820000247ab9 */ /* 0x000fe20000000a00 */
[----:B------:R-:W-:-:S04]  /*0f60*/  ISETP.NE.U32.AND P0, PT, RZ, UR4, PT ;  /* 0x00000004ff007c0c */ /* 0x000fc8000bf05070 */
[----:B------:R-:W-:-:S13]  /*0f70*/  ISETP.NE.AND.EX P0, PT, RZ, UR5, PT, P0 ;  /* 0x00000005ff007c0c */ /* 0x000fda000bf05300 */
[----:B------:R-:W-:Y:S05]  /*0f80*/  @!P0 BRA `(.L_x_11) ;  /* 0x00000000001c8947 */ /* 0x000fea0003800000 */
[----:B------:R-:W0:Y:S02]  /*0f90*/  LDC.64 R4, c[0x0][0x598] ;  /* 0x00016600ff047b82 */ /* 0x000e240000000a00 */
[----:B0-----:R-:W2:Y:S02]  /*0fa0*/  LDG.E.64 R4, desc[UR36][R4.64] ;  /* 0x0000002404047981 */ /* 0x001ea4000c1e1b00 */
[----:B--2---:R-:W-:-:S04]  /*0fb0*/  ISETP.NE.U32.AND P0, PT, R4, RZ, PT ;  /* 0x000000ff0400720c */ /* 0x004fc80003f05070 */
[----:B------:R-:W-:-:S13]  /*0fc0*/  ISETP.NE.AND.EX P0, PT, R5, RZ, PT, P0 ;  /* 0x000000ff0500720c */ /* 0x000fda0003f05300 */
[----:B------:R-:W-:Y:S05]  /*0fd0*/  @!P0 BRA `(.L_x_11) ;  /* 0x0000000000088947 */ /* 0x000fea0003800000 */
[----:B------:R0:W5:Y:S01]  /*0fe0*/  LD.E R90, desc[UR36][R4.64] ;  /* 0x00000024045a7980 */ /* 0x000162000c101900 */
[----:B------:R-:W-:Y:S05]  /*0ff0*/  BRA `(.L_x_12) ;  /* 0x0000000000247947 */ /* 0x000fea0003800000 */
.L_x_11:
[----:B------:R-:W-:Y:S02]  /*1000*/  ULDC.64 UR4, c[0x0][0x588] ;  /* 0x0001620000047ab9 */ /* 0x000fe40000000a00 */
[----:B------:R-:W-:-:S04]  /*1010*/  ISETP.NE.U32.AND P0, PT, RZ, UR4, PT ;  /* 0x00000004ff007c0c */ /* 0x000fc8000bf05070 */
[----:B------:R-:W-:-:S13]  /*1020*/  ISETP.NE.AND.EX P0, PT, RZ, UR5, PT, P0 ;  /* 0x00000005ff007c0c */ /* 0x000fda000bf05300 */
[----:B------:R-:W-:Y:S05]  /*1030*/  @!P0 BRA `(.L_x_13) ;  /* 0x00000000000c8947 */ /* 0x000fea0003800000 */
[----:B------:R-:W0:Y:S02]  /*1040*/  LDC.64 R90, c[0x0][0x588] ;  /* 0x00016200ff5a7b82 */ /* 0x000e240000000a00 */
[----:B0-----:R1:W5:Y:S01]  /*1050*/  LDG.E R90, desc[UR36][R90.64] ;  /* 0x000000245a5a7981 */ /* 0x001362000c1e1900 */
[----:B------:R-:W-:Y:S05]  /*1060*/  BRA `(.L_x_12) ;  /* 0x0000000000087947 */ /* 0x000fea0003800000 */
.L_x_13:
[----:B------:R-:W-:Y:S02]  /*1070*/  ULDC UR4, c[0x0][0x580] ;  /* 0x0001600000047ab9 */ /* 0x000fe40000000800 */
[----:B------:R-:W-:-:S07]  /*1080*/  IMAD.U32 R90, RZ, RZ, UR4 ;  /* 0x00000004ff5a7e24 */ /* 0x000fce000f8e00ff */
.L_x_12:
[----:B------:R-:W-:Y:S02]  /*1090*/  ULDC.64 UR4, c[0x0][0x5a0] ;  /* 0x0001680000047ab9 */ /* 0x000fe40000000a00 */
[----:B------:R-:W-:-:S04]  /*10a0*/  ISETP.NE.U32.AND P0, PT, RZ, UR4, PT ;  /* 0x00000004ff007c0c */ /* 0x000fc8000bf05070 */
[----:B------:R-:W-:-:S13]  /*10b0*/  ISETP.NE.AND.EX P0, PT, RZ, UR5, PT, P0 ;  /* 0x00000005ff007c0c */ /* 0x000fda000bf05300 */
[----:B------:R-:W-:Y:S05]  /*10c0*/  @!P0 BRA `(.L_x_14) ;  /* 0x00000000001c8947 */ /* 0x000fea0003800000 */
[----:B0-----:R-:W0:Y:S02]  /*10d0*/  LDC.64 R4, c[0x0][0x5a0] ;  /* 0x00016800ff047b82 */ /* 0x001e240000000a00 */
[----:B0-----:R-:W2:Y:S02]  /*10e0*/  LDG.E.64 R4, desc[UR36][R4.64] ;  /* 0x0000002404047981 */ /* 0x001ea4000c1e1b00 */
[----:B--2---:R-:W-:-:S04]  /*10f0*/  ISETP.NE.U32.AND P0, PT, R4, RZ, PT ;  /* 0x000000ff0400720c */ /* 0x004fc80003f05070 */
[----:B------:R-:W-:-:S13]  /*1100*/  ISETP.NE.AND.EX P0, PT, R5, RZ, PT, P0 ;  /* 0x000000ff0500720c */ /* 0x000fda0003f05300 */
[----:B------:R-:W-:Y:S05]  /*1110*/  @!P0 BRA `(.L_x_14) ;  /* 0x0000000000088947 */ /* 0x000fea0003800000 */
[----:B-1----:R0:W5:Y:S01]  /*1120*/  LD.E R91, desc[UR36][R4.64] ;  /* 0x00000024045b7980 */ /* 0x002162000c101900 */
[----:B------:R-:W-:Y:S05]  /*1130*/  BRA `(.L_x_15) ;  /* 0x0000000000247947 */ /* 0x000fea0003800000 */
.L_x_14:
[----:B------:R-:W-:Y:S02]  /*1140*/  ULDC.64 UR4, c[0x0][0x590] ;  /* 0x0001640000047ab9 */ /* 0x000fe40000000a00 */
[----:B------:R-:W-:-:S04]  /*1150*/  ISETP.NE.U32.AND P0, PT, RZ, UR4, PT ;  /* 0x00000004ff007c0c */ /* 0x000fc8000bf05070 */
[----:B------:R-:W-:-:S13]  /*1160*/  ISETP.NE.AND.EX P0, PT, RZ, UR5, PT, P0 ;  /* 0x00000005ff007c0c */ /* 0x000fda000bf05300 */
[----:B------:R-:W-:Y:S05]  /*1170*/  @!P0 BRA `(.L_x_16) ;  /* 0x00000000000c8947 */ /* 0x000fea0003800000 */
[----:B0-----:R-:W1:Y:S02]  /*1180*/  LDC.64 R4, c[0x0][0x590] ;  /* 0x00016400ff047b82 */ /* 0x001e640000000a00 */
[----:B-1----:R1:W5:Y:S01]  /*1190*/  LDG.E R91, desc[UR36][R4.64] ;  /* 0x00000024045b7981 */ /* 0x002362000c1e1900 */
[----:B------:R-:W-:Y:S05]  /*11a0*/  BRA `(.L_x_15) ;  /* 0x0000000000087947 */ /* 0x000fea0003800000 */
.L_x_16:
[----:B------:R-:W-:Y:S02]  /*11b0*/  ULDC UR4, c[0x0][0x584] ;  /* 0x0001610000047ab9 */ /* 0x000fe40000000800 */
[----:B-1----:R-:W-:-:S07]  /*11c0*/  IMAD.U32 R91, RZ, RZ, UR4 ;  /* 0x00000004ff5b7e24 */ /* 0x002fce000f8e00ff */
.L_x_15:
[----:B------:R-:W-:-:S13]  /*11d0*/  LOP3.LUT P0, RZ, R3, 0xff, RZ, 0xc0, !PT ;  /* 0x000000ff03ff7812 */ /* 0x000fda000780c0ff */
[----:B------:R-:W-:Y:S05]  /*11e0*/  @!P0 EXIT ;  /* 0x000000000000894d */ /* 0x000fea0003800000 */
[----:B------:R-:W2:Y:S01]  /*11f0*/  LDC R96, c[0x0][0x658] ;  /* 0x00019600ff607b82 */ /* 0x000ea20000000800 */
[----:B------:R-:W-:Y:S01]  /*1200*/  ULDC.64 UR6, c[0x0][0x288] ;  /* 0x0000a20000067ab9 */ /* 0x000fe20000000a00 */
[----:B------:R-:W-:Y:S01]  /*1210*/  LOP3.LUT R7, R7, 0x1, RZ, 0xc0, !PT ;  /* 0x0000000107077812 */ /* 0x000fe200078ec0ff */
[----:B------:R-:W-:Y:S01]  /*1220*/  UIADD3 UR4, UR7, 0x3f, URZ ;  /* 0x0000003f07047890 */ /* 0x000fe2000fffe03f */
[----:B------:R-:W-:Y:S01]  /*1230*/  SHF.R.U32.HI R3, RZ, 0x2, R98 ;  /* 0x00000002ff037819 */ /* 0x000fe20000011662 */
[----:B01----:R-:W-:Y:S01]  /*1240*/  IMAD.U32 R4, RZ, RZ, UR6 ;  /* 0x00000006ff047e24 */ /* 0x003fe2000f8e00ff */
[----:B------:R-:W-:Y:S01]  /*1250*/  SHF.R.U32.HI R0, RZ, 0x1, R0 ;  /* 0x00000001ff007819 */ /* 0x000fe20000011600 */
[----:B------:R-:W-:Y:S01]  /*1260*/  USHF.R.S32.HI UR5, URZ, 0x1f, UR4 ;  /* 0x0000001f3f057899 */ /* 0x000fe20008011404 */
[----:B------:R-:W0:Y:S01]  /*1270*/  LDC.64 R92, c[0x0][0x5c8] ;  /* 0x00017200ff5c7b82 */ /* 0x000e220000000a00 */
[----:B------:R-:W-:Y:S01]  /*1280*/  LOP3.LUT R97, R98, 0x3, RZ, 0xc0, !PT ;  /* 0x0000000362617812 */ /* 0x000fe200078ec0ff */
[----:B------:R-:W-:Y:S01]  /*1290*/  IMAD.SHL.U32 R88, R7, 0x40, RZ ;  /* 0x0000004007587824 */ /* 0x000fe200078e00ff */
[----:B------:R-:W-:Y:S01]  /*12a0*/  LOP3.LUT R3, R3, 0x7, RZ, 0xc0, !PT ;  /* 0x0000000703037812 */ /* 0x000fe200078ec0ff */
[----:B------:R-:W-:Y:S01]  /*12b0*/  ULEA.HI UR5, UR5, UR4, URZ, 0x6 ;  /* 0x0000000405057291 */ /* 0x000fe2000f8f303f */
[----:B------:R-:W-:Y:S01]  /*12c0*/  LOP3.LUT R0, R0, 0x30, RZ, 0xc0, !PT ;  /* 0x0000003000007812 */ /* 0x000fe200078ec0ff */
[----:B------:R-:W-:Y:S01]  /*12d0*/  IMAD R97, R97, -0x2, R4 ;  /* 0xfffffffe61617824 */ /* 0x000fe200078e0204 */
[--C-:B------:R-:W-:Y:S01]  /*12e0*/  LOP3.LUT R88, R88, 0x40, R3.reuse, 0xe2, !PT ;  /* 0x0000004058587812 */ /* 0x100fe200078ee203 */
[----:B------:R-:W1:Y:S01]  /*12f0*/  LDC R100, c[0x0][0x600] ;  /* 0x00018000ff647b82 */ /* 0x000e620000000800 */
[----:B------:R-:W-:Y:S01]  /*1300*/  IADD3 R4, RZ, -R0, -R3 ;  /* 0x80000000ff047210 */ /* 0x000fe20007ffe803 */
[----:B------:R-:W-:Y:S01]  /*1310*/  IMAD.MOV.U32 R3, RZ, RZ, -0x1 ;  /* 0xffffffffff037424 */ /* 0x000fe200078e00ff */
[----:B------:R-:W-:Y:S01]  /*1320*/  USHF.R.S32.HI UR43, URZ, 0x6, UR5 ;  /* 0x000000063f2b7899 */ /* 0x000fe20008011405 */
[----:B------:R-:W-:Y:S01]  /*1330*/  IMAD.MOV.U32 R5, RZ, RZ, 0x1 ;  /* 0x00000001ff057424 */ /* 0x000fe200078e00ff */
[----:B------:R-:W-:Y:S01]  /*1340*/  LOP3.LUT R99, R98, 0x80, RZ, 0xc0, !PT ;  /* 0x0000008062637812 */ /* 0x000fe200078ec0ff */
[----:B------:R-:W-:Y:S01]  /*1350*/  IMAD R4, R7, -0x40, R4 ;  /* 0xffffffc007047824 */ /* 0x000fe200078e0204 */
[----:B------:R-:W-:Y:S01]  /*1360*/  UISETP.LT.AND UP0, UPT, UR43, 0x1, UPT ;  /* 0x000000012b00788c */ /* 0x000fe2000bf01270 */
[----:B--2---:R-:W-:Y:S01]  /*1370*/  SHF.L.U32 R3, R3, R96, RZ ;  /* 0x0000006003037219 */ /* 0x004fe200000006ff */
[----:B------:R-:W-:Y:S01]  /*1380*/  ULDC UR4, c[0x0][0x284] ;  /* 0x0000a10000047ab9 */ /* 0x000fe20000000800 */
[----:B------:R-:W-:Y:S01]  /*1390*/  LOP3.LUT R88, R88, R0, RZ, 0xfc, !PT ;  /* 0x0000000058587212 */ /* 0x000fe200078efcff */
[----:B------:R-:W-:Y:S01]  /*13a0*/  USEL UR44, UR43, 0x1, UP0 ;  /* 0x000000012b2c7887 */ /* 0x000fe20008000000 */
[----:B------:R-:W-:Y:S01]  /*13b0*/  SHF.L.U32 R96, R5, R96, RZ ;  /* 0x0000006005607219 */ /* 0x000fe200000006ff */
[----:B------:R-:W-:Y:S01]  /*13c0*/  IMAD.SHL.U32 R98, R98, 0x2, RZ ;  /* 0x0000000262627824 */ /* 0x000fe200078e00ff */
[----:B------:R-:W-:Y:S01]  /*13d0*/  LOP3.LUT R118, R18, 0x1, RZ, 0xfc, !PT ;  /* 0x0000000112767812 */ /* 0x000fe200078efcff */
[----:B------:R-:W-:Y:S01]  /*13e0*/  VIADD R102, R4, UR4 ;  /* 0x0000000404667c36 */ /* 0x000fe20008000000 */
[C-C-:B0-----:R-:W-:Y:S01]  /*13f0*/  SHF.L.U64.HI R94, R92.reuse, 0x7, R93.reuse ;  /* 0x000000075c5e7819 */ /* 0x141fe2000001025d */
[----:B------:R-:W-:Y:S01]  /*1400*/  IMAD.MOV.U32 R89, RZ, RZ, RZ ;  /* 0x000000ffff597224 */ /* 0x000fe200078e00ff */
[C---:B------:R-:W-:Y:S01]  /*1410*/  SHF.L.U64.HI R95, R92.reuse, 0x3, R93 ;  /* 0x000000035c5f7819 */ /* 0x040fe2000001025d */
[C---:B------:R-:W-:Y:S01]  /*1420*/  IMAD.SHL.U32 R93, R92.reuse, 0x80, RZ ;  /* 0x000000805c5d7824 */ /* 0x040fe200078e00ff */
[----:B------:R-:W-:Y:S01]  /*1430*/  SHF.R.U32.HI R99, RZ, 0x7, R99 ;  /* 0x00000007ff637819 */ /* 0x000fe20000011663 */
[----:B------:R-:W-:Y:S01]  /*1440*/  IMAD.SHL.U32 R92, R92, 0x8, RZ ;  /* 0x000000085c5c7824 */ /* 0x000fe200078e00ff */
[----:B------:R-:W-:Y:S01]  /*1450*/  LOP3.LUT R101, RZ, R3, RZ, 0x33, !PT ;  /* 0x00000003ff657212 */ /* 0x000fe200078e33ff */
[----:B------:R-:W-:Y:S01]  /*1460*/  UIADD3 UR44, UR43, -UR44, URZ ;  /* 0x8000002c2b2c7290 */ /* 0x000fe2000fffe03f */
[----:B-1----:R-:W-:Y:S01]  /*1470*/  VIADD R100, R100, 0xffffffff ;  /* 0xffffffff64647836 */ /* 0x002fe20000000000 */
[----:B------:R-:W-:Y:S01]  /*1480*/  UMOV UR40, URZ ;  /* 0x0000003f00287c82 */ /* 0x000fe20008000000 */
[----:B------:R-:W-:-:S09]  /*1490*/  UMOV UR42, URZ ;  /* 0x0000003f002a7c82 */ /* 0x000fd20008000000 */
.L_x_160:
[----:B0-----:R-:W0:Y:S01]  /*14a0*/  SHFL.IDX PT, R0, R99, RZ, 0x1f ;  /* 0x00001fff63007589 */ /* 0x001e2200000e0000 */
[----:B-1----:R-:W1:Y:S01]  /*14b0*/  S2UR UR7, SR_CgaCtaId ;  /* 0x00000000000779c3 */ /* 0x002e620000008800 */
[----:B------:R-:W-:Y:S01]  /*14c0*/  UMOV UR6, 0x400 ;  /* 0x0000040000067882 */ /* 0x000fe20000000000 */
[----:B0-----:R-:W-:Y:S01]  /*14d0*/  R2UR UR4, R0 ;  /* 0x00000000000472ca */ /* 0x001fe200000e0000 */
[----:B-1----:R-:W-:-:S12]  /*14e0*/  ULEA UR6, UR7, UR6, 0x18 ;  /* 0x0000000607067291 */ /* 0x002fd8000f8ec03f */
[----:B------:R-:W-:-:S04]  /*14f0*/  ULEA.HI UR5, UR4, UR4, URZ, 0x1 ;  /* 0x0000000404057291 */ /* 0x000fc8000f8f083f */
[----:B------:R-:W-:-:S04]  /*1500*/  ULOP3.LUT UR5, UR5, 0x7fffe, URZ, 0xc0, !UPT ;  /* 0x0007fffe05057892 */ /* 0x000fc8000f8ec03f */
[----:B------:R-:W-:-:S03]  /*1510*/  UIADD3 UR5, UR4, -UR5, URZ ;  /* 0x8000000504057290 */ /* 0x000fc6000fffe03f */
[----:B------:R-:W-:Y:S01]  /*1520*/  ULDC UR4, c[0x0][0x28c] ;  /* 0x0000a30000047ab9 */ /* 0x000fe20000000800 */
[----:B------:R-:W-:Y:S01]  /*1530*/  ULEA UR5, UR5, UR6, 0xd ;  /* 0x0000000605057291 */ /* 0x000fe2000f8e683f */
[----:B------:R-:W-:-:S03]  /*1540*/  ISETP.LT.AND P0, PT, RZ, UR4, PT ;  /* 0x00000004ff007c0c */ /* 0x000fc6000bf01270 */
[----:B------:R-:W-:-:S04]  /*1550*/  UIADD3 UR5, UR5, 0x100, URZ ;  /* 0x0000010005057890 */ /* 0x000fc8000fffe03f */
[----:B------:R-:W-:-:S04]  /*1560*/  USHF.R.U32.HI UR5, URZ, 0x4, UR5 ;  /* 0x000000043f057899 */ /* 0x000fc80008011605 */
[----:B------:R-:W-:-:S04]  /*1570*/  ULOP3.LUT UR5, UR5, 0x3fff, URZ, 0xc0, !UPT ;  /* 0x00003fff05057892 */ /* 0x000fc8000f8ec03f */
[----:B------:R-:W-:Y:S01]  /*1580*/  ULOP3.LUT UR45, UR5, 0x10000, URZ, 0xfc, !UPT ;  /* 0x00010000052d7892 */ /* 0x000fe2000f8efc3f */
[----:B--234-:R-:W-:Y:S11]  /*1590*/  @P0 BRA `(.L_x_17) ;  /* 0x0000000000400947 */ /* 0x01cff60003800000 */
[----:B------:R-:W-:Y:S01]  /*15a0*/  MOV R0, 0x0 ;  /* 0x0000000000007802 */ /* 0x000fe20000000f00 */
[----:B------:R-:W-:Y:S01]  /*15b0*/  ULDC.64 UR4, c[0x4][0x68] ;  /* 0x01001a0000047ab9 */ /* 0x000fe20000000a00 */
[----:B------:R-:W-:Y:S01]  /*15c0*/  ULDC.64 UR6, c[0x4][0x8] ;  /* 0x0100020000067ab9 */ /* 0x000fe20000000a00 */
[----:B------:R-:W-:Y:S01]  /*15d0*/  IMAD.U32 R4, RZ, RZ, UR4 ;  /* 0x00000004ff047e24 */ /* 0x000fe2000f8e00ff */
[----:B------:R0:W1:Y:S01]  /*15e0*/  LDC.64 R14, c[0x4][R0] ;  /* 0x01000000000e7b82 */ /* 0x0000620000000a00 */
[----:B------:R-:W-:Y:S01]  /*15f0*/  IMAD.U32 R5, RZ, RZ, UR5 ;  /* 0x00000005ff057e24 */ /* 0x000fe2000f8e00ff */
[----:B------:R-:W-:Y:S01]  /*1600*/  ULDC.64 UR4, c[0x4][0x70] ;  /* 0x01001c0000047ab9 */ /* 0x000fe20000000a00 */
[----:B------:R-:W-:Y:S02]  /*1610*/  IMAD.U32 R10, RZ, RZ, UR6 ;  /* 0x00000006ff0a7e24 */ /* 0x000fe4000f8e00ff */
[----:B------:R-:W-:Y:S02]  /*1620*/  IMAD.U32 R6, RZ, RZ, UR4 ;  /* 0x00000004ff067e24 */ /* 0x000fe4000f8e00ff */
[----:B------:R-:W-:-:S02]  /*1630*/  IMAD.U32 R7, RZ, RZ, UR5 ;  /* 0x00000005ff077e24 */ /* 0x000fc4000f8e00ff */
[----:B------:R-:W-:Y:S02]  /*1640*/  IMAD.U32 R11, RZ, RZ, UR7 ;  /* 0x00000007ff0b7e24 */ /* 0x000fe4000f8e00ff */
[----:B------:R-:W-:Y:S02]  /*1650*/  IMAD.MOV.U32 R8, RZ, RZ, 0x1e1 ;  /* 0x000001e1ff087424 */ /* 0x000fe400078e00ff */
[----:B------:R-:W-:Y:S02]  /*1660*/  IMAD.MOV.U32 R12, RZ, RZ, 0x1 ;  /* 0x00000001ff0c7424 */ /* 0x000fe400078e00ff */
[----:B0-----:R-:W-:-:S07]  /*1670*/  IMAD.MOV.U32 R13, RZ, RZ, RZ ;  /* 0x000000ffff0d7224 */ /* 0x001fce00078e00ff */
[----:B------:R-:W-:-:S07]  /*1680*/  LEPC R20, `(.L_x_17) ;  /* 0x000000001014794e */ /* 0x000fce0000000000 */
[----:B-1---5:R-:W-:Y:S05]  /*1690*/  CALL.ABS.NOINC R14 ;  /* 0x000000000e007343 */ /* 0x022fea0003c00000 */
.L_x_17:
[----:B------:R-:W-:-:S13]  /*16a0*/  ISETP.NE.AND P0, PT, R118, 0x3, PT ;  /* 0x000000037600780c */ /* 0x000fda0003f05270 */
[----:B------:R-:W-:Y:S05]  /*16b0*/  @!P0 BRA `(.L_x_18) ;  /* 0x0000000000048947 */ /* 0x000fea0003800000 */
[----:B------:R-:W-:Y:S01]  /*16c0*/  BPT.TRAP 0x1 ;  /* 0x000000040000795c */ /* 0x000fe20000300000 */
.L_x_18:
[----:B------:R-:W0:Y:S01]  /*16d0*/  S2UR UR5, SR_CgaCtaId ;  /* 0x00000000000579c3 */ /* 0x000e220000008800 */
[----:B------:R-:W-:Y:S01]  /*16e0*/  UMOV UR4, 0x400 ;  /* 0x0000040000047882 */ /* 0x000fe20000000000 */
[----:B------:R-:W-:Y:S02]  /*16f0*/  IMAD.U32 R0, RZ, RZ, UR40 ;  /* 0x00000028ff007e24 */ /* 0x000fe4000f8e00ff */
[----:B------:R-:W-:-:S03]  /*1700*/  IMAD.U32 R3, RZ, RZ, UR42 ;  /* 0x0000002aff037e24 */ /* 0x000fc6000f8e00ff */
[----:B------:R-:W-:Y:S01]  /*1710*/  SHF.L.U32 R0, R0, 0x1f, RZ ;  /* 0x0000001f00007819 */ /* 0x000fe200000006ff */
[----:B0-----:R-:W-:-:S06]  /*1720*/  ULEA UR4, UR5, UR4, 0x18 ;  /* 0x0000000405047291 */ /* 0x001fcc000f8ec03f */
[----:B------:R-:W-:-:S04]  /*1730*/  IMAD.U32 R6, RZ, RZ, UR4 ;  /* 0x00000004ff067e24 */ /* 0x000fc8000f8e00ff */
[----:B------:R-:W-:-:S04]  /*1740*/  IMAD R3, R3, 0x8, R6 ;  /* 0x0000000803037824 */ /* 0x000fc800078e0206 */
[----:B------:R0:W1:Y:S01]  /*1750*/  SYNCS.PHASECHK.TRANS64.TRYWAIT P1, [R3+URZ], R0 ;  /* 0x00000000030075a7 */ /* 0x000062000802017f */
[----:B------:R-:W-:Y:S05]  /*1760*/  @!P0 BRA `(.L_x_19) ;  /* 0x0000000000048947 */ /* 0x000fea0003800000 */
[----:B------:R-:W-:Y:S01]  /*1770*/  BPT.TRAP 0x1 ;  /* 0x000000040000795c */ /* 0x000fe20000300000 */
.L_x_19:
[----:B------:R-:W-:-:S05]  /*1780*/  IMAD.U32 R4, RZ, RZ, UR44 ;  /* 0x0000002cff047e24 */ /* 0x000fca000f8e00ff */
[----:B------:R-:W-:Y:S01]  /*1790*/  ISETP.GE.AND P2, PT, R4, 0x1, PT ;  /* 0x000000010400780c */ /* 0x000fe20003f46270 */
[----:B-1----:R-:W-:-:S12]  /*17a0*/  @P1 BRA `(.L_x_20) ;  /* 0x0000000000081947 */ /* 0x002fd80003800000 */
[----:B------:R-:W1:Y:S02]  /*17b0*/  SYNCS.PHASECHK.TRANS64.TRYWAIT P1, [R3+URZ], R0 ;  /* 0x00000000030075a7 */ /* 0x000e64000802017f */
[----:B-1----:R-:W-:Y:S05]  /*17c0*/  @!P1 BRA `(.L_x_21) ;  /* 0x0000007800309947 */ /* 0x002fea0003800000 */
.L_x_20:
[----:B------:R-:W-:Y:S05]  /*17d0*/  WARPSYNC.ALL ;  /* 0x0000000000007948 */ /* 0x000fea0003800000 */
[----:B------:R-:W-:Y:S01]  /*17e0*/  R2UR UR4, R6 ;  /* 0x00000000060472ca */ /* 0x000fe200000e0000 */
[----:B------:R-:W-:Y:S01]  /*17f0*/  ULEA UR8, UR42, UR45, 0xc ;  /* 0x0000002d2a087291 */ /* 0x000fe2000f8e603f */
[----:B------:R-:W-:Y:S01]  /*1800*/  WARPGROUP.ARRIVE ;  /* 0x00000000000079c5 */ /* 0x000fe20000000000 */
[----:B------:R-:W-:Y:S01]  /*1810*/  UMOV UR9, 0x40000040 ;  /* 0x4000004000097882 */ /* 0x000fe20000000000 */
[----:B------:R-:W-:Y:S01]  /*1820*/  UMOV UR11, 0x40000040 ;  /* 0x40000040000b7882 */ /* 0x000fe20000000000 */
[----:B------:R-:W-:Y:S01]  /*1830*/  UIADD3 UR12, UR8, 0x400, URZ ;  /* 0x00000400080c7890 */ /* 0x000fe2000fffe03f */
[----:B------:R-:W-:Y:S01]  /*1840*/  UMOV UR15, UR11 ;  /* 0x0000000b000f7c82 */ /* 0x000fe20008000000 */
[----:B------:R-:W-:Y:S01]  /*1850*/  UMOV UR13, 0x40000040 ;  /* 0x40000040000d7882 */ /* 0x000fe20000000000 */
[----:B------:R-:W-:-:S05]  /*1860*/  UIADD3 UR5, UR8, 0x402, URZ ;  /* 0x0000040208057890 */ /* 0x000fca000fffe03f */
[----:B------:R-:W-:-:S04]  /*1870*/  UIADD3 UR4, UR4, 0x30100, URZ ;  /* 0x0003010004047890 */ /* 0x000fc8000fffe03f */
[----:B------:R-:W-:-:S04]  /*1880*/  USHF.R.U32.HI UR4, URZ, 0x4, UR4 ;  /* 0x000000043f047899 */ /* 0x000fc80008011604 */
[----:B------:R-:W-:-:S04]  /*1890*/  ULOP3.LUT UR4, UR4, 0x3fff, URZ, 0xc0, !UPT ;  /* 0x00003fff04047892 */ /* 0x000fc8000f8ec03f */
[----:B------:R-:W-:-:S04]  /*18a0*/  ULOP3.LUT UR4, UR4, 0x10000, URZ, 0xfc, !UPT ;  /* 0x0001000004047892 */ /* 0x000fc8000f8efc3f */
[----:B------:R-:W-:-:S07]  /*18b0*/  ULEA UR6, UR42, UR4, 0xa ;  /* 0x000000042a067291 */ /* 0x000fce000f8e503f */
[----:B------:R-:W-:Y:S02]  /*18c0*/  UMOV UR10, UR6 ;  /* 0x00000006000a7c82 */ /* 0x000fe40008000000 */
[----:B------:R-:W-:Y:S01]  /*18d0*/  HGMMA.64x64x8.F32.TF32 R56, gdesc[UR8], RZ, !UPT, gsb0 ;  /* 0x04e00000083879f0 */ /* 0x000fe2000c0028ff */
[----:B------:R-:W-:Y:S01]  /*18e0*/  UMOV UR14, UR10 ;  /* 0x0000000a000e7c82 */ /* 0x000fe20008000000 */
[----:B------:R-:W-:Y:S01]  /*18f0*/  UIADD3 UR10, UR6, 0x206, URZ ;  /* 0x00000206060a7890 */ /* 0x000fe2000fffe03f */
[----:B------:R-:W-:Y:S01]  /*1900*/  UMOV UR9, 0x40000040 ;  /* 0x4000004000097882 */ /* 0x000fe20000000000 */
[----:B------:R-:W-:Y:S01]  /*1910*/  UMOV UR11, 0x40000040 ;  /* 0x40000040000b7882 */ /* 0x000fe20000000000 */
[----:B------:R-:W-:Y:S02]  /*1920*/  WARPGROUP.DEPBAR.LE gsb0, 0x0 ;  /* 0x00008000000079c5 */ /* 0x000fe40000010000 */
[----:B------:R-:W-:-:S06]  /*1930*/  WARPGROUP.ARRIVE ;  /* 0x00000000000079c5 */ /* 0x000fcc0000000000 */
[----:B------:R-:W-:Y:S01]  /*1940*/  HGMMA.64x64x8.F32.TF32 R24, gdesc[UR12], RZ, !UPT, gsb0 ;  /* 0x04e000000c1879f0 */ /* 0x000fe2000c0028ff */
[----:B------:R-:W-:Y:S02]  /*1950*/  UIADD3 UR12, UR8, 0x2, URZ ;  /* 0x00000002080c7890 */ /* 0x000fe4000fffe03f */
[----:B------:R-:W-:Y:S01]  /*1960*/  UIADD3 UR14, UR6, 0x2, URZ ;  /* 0x00000002060e7890 */ /* 0x000fe2000fffe03f */
[----:B------:R-:W-:Y:S01]  /*1970*/  UMOV UR13, 0x40000040 ;  /* 0x40000040000d7882 */ /* 0x000fe20000000000 */
[----:B------:R-:W-:Y:S01]  /*1980*/  UMOV UR15, 0x40000040 ;  /* 0x40000040000f7882 */ /* 0x000fe20000000000 */
[----:B------:R-:W-:Y:S02]  /*1990*/  WARPGROUP.DEPBAR.LE gsb0, 0x0 ;  /* 0x00008000000079c5 */ /* 0x000fe40000010000 */
[----:B------:R-:W-:-:S06]  /*19a0*/  WARPGROUP.ARRIVE ;  /* 0x00000000000079c5 */ /* 0x000fcc0000000000 */
[----:B------:R-:W-:Y:S01]  /*19b0*/  HGMMA.64x64x8.F32.TF32 R56, gdesc[UR12], R56, gsb0 ;  /* 0x04e000000c3879f0 */ /* 0x000fe20008002838 */
[----:B------:R-:W-:Y:S01]  /*19c0*/  UMOV UR12, UR5 ;  /* 0x00000005000c7c82 */ /* 0x000fe20008000000 */
[----:B------:R-:W-:Y:S01]  /*19d0*/  UMOV UR13, 0x40000040 ;  /* 0x40000040000d7882 */ /* 0x000fe20000000000 */
[----:B------:R-:W-:Y:S01]  /*19e0*/  UIADD3 UR5, UR8, 0x404, URZ ;  /* 0x0000040408057890 */ /* 0x000fe2000fffe03f */
[----:B------:R-:W-:Y:S02]  /*19f0*/  WARPGROUP.DEPBAR.LE gsb0, 0x0 ;  /* 0x00008000000079c5 */ /* 0x000fe40000010000 */
[----:B------:R-:W-:-:S06]  /*1a00*/  WARPGROUP.ARRIVE ;  /* 0x00000000000079c5 */ /* 0x000fcc0000000000 */
[----:B------:R-:W-:Y:S01]  /*1a10*/  HGMMA.64x64x8.F32.TF32 R24, gdesc[UR12], R24, gsb0 ;  /* 0x04e000000c1879f0 */ /* 0x000fe20008002818 */
        /* <DEDUP_REMOVED lines=56> */
[----:B------:R-:W-:Y:S01]  /*1da0*/  UIADD3 UR6, UR8, 0xc06, URZ ;  /* 0x00000c0608067890 */ /* 0x000fe2000fffe03f */
[----:B------:R-:W-:Y:S02]  /*1db0*/  WARPGROUP.DEPBAR.LE gsb0, 0x0 ;  /* 0x00008000000079c5 */ /* 0x000fe40000010000 */
[----:B------:R-:W-:-:S06]  /*1dc0*/  WARPGROUP.ARRIVE ;  /* 0x00000000000079c5 */ /* 0x000fcc0000000000 */
[----:B------:R-:W-:Y:S01]  /*1dd0*/  HGMMA.64x64x8.F32.TF32 R56, gdesc[UR12], R56, gsb0 ;  /* 0x04e000000c3879f0 */ /* 0x000fe20008002838 */
[----:B------:R-:W-:Y:S01]  /*1de0*/  UMOV UR12, UR5 ;  /* 0x00000005000c7c82 */ /* 0x000fe20008000000 */
[----:B------:R-:W-:Y:S01]  /*1df0*/  UMOV UR13, 0x40000040 ;  /* 0x40000040000d7882 */ /* 0x000fe20000000000 */
[----:B------:R-:W-:-:S07]  /*1e00*/  UIADD3 UR5, UR8, 0x806, URZ ;  /* 0x0000080608057890 */ /* 0x000fce000fffe03f */
[----:B------:R-:W-:Y:S01]  /*1e10*/  UMOV UR8, UR5 ;  /* 0x0000000500087c82 */ /* 0x000fe20008000000 */
[----:B------:R-:W-:Y:S02]  /*1e20*/  WARPGROUP.DEPBAR.LE gsb0, 0x0 ;  /* 0x00008000000079c5 */ /* 0x000fe40000010000 */
[----:B------:R-:W-:-:S06]  /*1e30*/  WARPGROUP.ARRIVE ;  /* 0x00000000000079c5 */ /* 0x000fcc0000000000 */
[----:B------:R-:W-:Y:S03]  /*1e40*/  HGMMA.64x64x8.F32.TF32 R24, gdesc[UR12], R24, gsb0 ;  /* 0x04e000000c1879f0 */ /* 0x000fe60008002818 */
[----:B------:R-:W-:Y:S02]  /*1e50*/  WARPGROUP.DEPBAR.LE gsb0, 0x0 ;  /* 0x00008000000079c5 */ /* 0x000fe40000010000 */
[----:B------:R-:W-:-:S06]  /*1e60*/  WARPGROUP.ARRIVE ;  /* 0x00000000000079c5 */ /* 0x000fcc0000000000 */
[----:B------:R-:W-:Y:S01]  /*1e70*/  HGMMA.64x64x8.F32.TF32 R56, gdesc[UR8], R56, gsb0 ;  /* 0x04e00000083879f0 */ /* 0x000fe20008002838 */
[----:B------:R-:W-:Y:S01]  /*1e80*/  UMOV UR8, UR6 ;  /* 0x0000000600087c82 */ /* 0x000fe20008000000 */
[----:B------:R-:W-:Y:S01]  /*1e90*/  UMOV UR9, 0x40000040 ;  /* 0x4000004000097882 */ /* 0x000fe20000000000 */
[----:B------:R-:W-:Y:S02]  /*1ea0*/  WARPGROUP.DEPBAR.LE gsb0, 0x0 ;  /* 0x00008000000079c5 */ /* 0x000fe40000010000 */
[----:B------:R-:W-:-:S06]  /*1eb0*/  WARPGROUP.ARRIVE ;  /* 0x00000000000079c5 */ /* 0x000fcc0000000000 */
[----:B------:R-:W-:Y:S03]  /*1ec0*/  HGMMA.64x64x8.F32.TF32 R24, gdesc[UR8], R24, gsb0 ;  /* 0x04e00000081879f0 */ /* 0x000fe60008002818 */
[----:B------:R-:W-:Y:S02]  /*1ed0*/  WARPGROUP.DEPBAR.LE gsb0, 0x0 ;  /* 0x00008000000079c5 */ /* 0x000fe40000010000 */
[----:B------:R-:W-:Y:S05]  /*1ee0*/  @!P2 BRA `(.L_x_22) ;  /* 0x000000080058a947 */ /* 0x000fea0003800000 */
[----:B------:R-:W-:Y:S01]  /*1ef0*/  UIADD3 UR5, UR42, 0x1, URZ ;  /* 0x000000012a057890 */ /* 0x000fe2000fffe03f */
[----:B01----:R-:W-:Y:S02]  /*1f00*/  IMAD.U32 R0, RZ, RZ, UR44 ;  /* 0x0000002cff007e24 */ /* 0x003fe4000f8e00ff */
[----:B------:R-:W-:Y:S01]  /*1f10*/  IMAD.U32 R3, RZ, RZ, UR42 ;  /* 0x0000002aff037e24 */ /* 0x000fe2000f8e00ff */
[----:B------:R-:W-:-:S04]  /*1f20*/  UISETP.NE.AND UP0, UPT, UR5, 0x3, UPT ;  /* 0x000000030500788c */ /* 0x000fc8000bf05270 */
[----:B------:R-:W-:Y:S02]  /*1f30*/  USEL UR6, URZ, 0x1, UP0 ;  /* 0x000000013f067887 */ /* 0x000fe40008000000 */
[----:B------:R-:W-:Y:S02]  /*1f40*/  USEL UR5, UR5, URZ, UP0 ;  /* 0x0000003f05057287 */ /* 0x000fe40008000000 */
[----:B------:R-:W-:-:S06]  /*1f50*/  ULOP3.LUT UR6, UR40, UR6, URZ, 0x3c, !UPT ;  /* 0x0000000628067292 */ /* 0x000fcc000f8e3c3f */
[----:B------:R-:W-:-:S07]  /*1f60*/  IMAD.U32 R7, RZ, RZ, UR6 ;  /* 0x00000006ff077e24 */ /* 0x000fce000f8e00ff */
.L_x_29:
[----:B------:R-:W-:Y:S05]  /*1f70*/  @!P0 BRA `(.L_x_23) ;  /* 0x0000000000048947 */ /* 0x000fea0003800000 */
[----:B------:R-:W-:Y:S01]  /*1f80*/  BPT.TRAP 0x1 ;  /* 0x000000040000795c */ /* 0x000fe20000300000 */
.L_x_23:
[----:B------:R-:W0:Y:S01]  /*1f90*/  S2UR UR7, SR_CgaCtaId ;  /* 0x00000000000779c3 */ /* 0x000e220000008800 */
[----:B------:R-:W-:Y:S01]  /*1fa0*/  UMOV UR6, 0x400 ;  /* 0x0000040000067882 */ /* 0x000fe20000000000 */
[----:B------:R-:W-:Y:S01]  /*1fb0*/  IMAD.U32 R5, RZ, RZ, UR5 ;  /* 0x00000005ff057e24 */ /* 0x000fe2000f8e00ff */
[----:B------:R-:W-:Y:S01]  /*1fc0*/  SHF.L.U32 R4, R7, 0x1f, RZ ;  /* 0x0000001f07047819 */ /* 0x000fe200000006ff */
[----:B0-----:R-:W-:-:S06]  /*1fd0*/  ULEA UR6, UR7, UR6, 0x18 ;  /* 0x0000000607067291 */ /* 0x001fcc000f8ec03f */
[----:B------:R-:W-:-:S04]  /*1fe0*/  IMAD.U32 R6, RZ, RZ, UR6 ;  /* 0x00000006ff067e24 */ /* 0x000fc8000f8e00ff */
[----:B------:R-:W-:-:S04]  /*1ff0*/  IMAD R5, R5, 0x8, R6 ;  /* 0x0000000805057824 */ /* 0x000fc800078e0206 */
[----:B------:R0:W1:Y:S01]  /*2000*/  SYNCS.PHASECHK.TRANS64.TRYWAIT P1, [R5+URZ], R4 ;  /* 0x00000004050075a7 */ /* 0x000062000802017f */
[----:B------:R-:W-:Y:S05]  /*2010*/  @!P0 BRA `(.L_x_24) ;  /* 0x0000000000048947 */ /* 0x000fea0003800000 */
[----:B------:R-:W-:Y:S01]  /*2020*/  BPT.TRAP 0x1 ;  /* 0x000000040000795c */ /* 0x000fe20000300000 */
.L_x_24:
[----:B-1----:R-:W-:Y:S05]  /*2030*/  @P1 BRA `(.L_x_25) ;  /* 0x0000000000081947 */ /* 0x002fea0003800000 */
[----:B------:R-:W1:Y:S02]  /*2040*/  SYNCS.PHASECHK.TRANS64.TRYWAIT P1, [R5+URZ], R4 ;  /* 0x00000004050075a7 */ /* 0x000e64000802017f */
[----:B-1----:R-:W-:Y:S05]  /*2050*/  @!P1 BRA `(.L_x_26) ;  /* 0x0000007000209947 */ /* 0x002fea0003800000 */
.L_x_25:
[----:B------:R-:W-:Y:S01]  /*2060*/  ULEA UR8, UR5, UR4, 0xa ;  /* 0x0000000405087291 */ /* 0x000fe2000f8e503f */
[----:B------:R-:W-:Y:S01]  /*2070*/  WARPGROUP.ARRIVE ;  /* 0x00000000000079c5 */ /* 0x000fe20000000000 */
[----:B------:R-:W-:Y:S01]  /*2080*/  ULEA UR6, UR5, UR45, 0xc ;  /* 0x0000002d05067291 */ /* 0x000fe2000f8e603f */
[----:B------:R-:W-:Y:S01]  /*2090*/  UMOV UR15, 0x40000040 ;  /* 0x40000040000f7882 */ /* 0x000fe20000000000 */
[----:B------:R-:W-:Y:S02]  /*20a0*/  UMOV UR13, 0x40000040 ;  /* 0x40000040000d7882 */ /* 0x000fe40000000000 */
[----:B------:R-:W-:Y:S01]  /*20b0*/  UIADD3 UR7, UR6, 0x400, URZ ;  /* 0x0000040006077890 */ /* 0x000fe2000fffe03f */
[----:B------:R-:W-:Y:S02]  /*20c0*/  UMOV UR14, UR8 ;  /* 0x00000008000e7c82 */ /* 0x000fe40008000000 */
[----:B------:R-:W-:Y:S01]  /*20d0*/  UMOV UR12, UR6 ;  /* 0x00000006000c7c82 */ /* 0x000fe20008000000 */
[----:B------:R-:W-:Y:S01]  /*20e0*/  UIADD3 UR10, UR8, 0x206, URZ ;  /* 0x00000206080a7890 */ /* 0x000fe2000fffe03f */
[----:B------:R-:W-:Y:S01]  /*20f0*/  HGMMA.64x64x8.F32.TF32 R56, gdesc[UR12], R56, gsb0 ;  /* 0x04e000000c3879f0 */ /* 0x000fe20008002838 */
[----:B------:R-:W-:Y:S01]  /*2100*/  UMOV UR13, 0x40000040 ;  /* 0x40000040000d7882 */ /* 0x000fe20000000000 */
[----:B------:R-:W-:Y:S01]  /*2110*/  UMOV UR12, UR7 ;  /* 0x00000007000c7c82 */ /* 0x000fe20008000000 */
[----:B------:R-:W-:Y:S01]  /*2120*/  UIADD3 UR7, UR6, 0x402, URZ ;  /* 0x0000040206077890 */ /* 0x000fe2000fffe03f */
[----:B------:R-:W-:Y:S01]  /*2130*/  UMOV UR11, 0x40000040 ;  /* 0x40000040000b7882 */ /* 0x000fe20000000000 */
[----:B------:R-:W-:Y:S01]  /*2140*/  UMOV UR9, 0x40000040 ;  /* 0x4000004000097882 */ /* 0x000fe20000000000 */
[----:B------:R-:W-:-:S02]  /*2150*/  WARPGROUP.DEPBAR.LE gsb0, 0x0 ;  /* 0x00008000000079c5 */ /* 0x000fc40000010000 */
        /* <DEDUP_REMOVED lines=71> */
[----:B------:R-:W-:Y:S02]  /*25d0*/  UIADD3 UR8, UR6, 0x806, URZ ;  /* 0x0000080606087890 */ /* 0x000fe4000fffe03f */
[----:B------:R-:W-:Y:S01]  /*25e0*/  UIADD3 UR6, UR6, 0xc06, URZ ;  /* 0x00000c0606067890 */ /* 0x000fe2000fffe03f */
        /* <DEDUP_REMOVED lines=18> */
[----:B------:R-:W-:Y:S01]  /*2710*/  BPT.TRAP 0x1 ;  /* 0x000000040000795c */ /* 0x000fe20000300000 */
.L_x_27:
[----:B------:R-:W-:-:S13]  /*2720*/  ISETP.NE.AND P1, PT, R22, RZ, PT ;  /* 0x000000ff1600720c */ /* 0x000fda0003f25270 */
[----:B01----:R-:W-:-:S04]  /*2730*/  @P1 IMAD R4, R3, 0x8, R6 ;  /* 0x0000000803041824 */ /* 0x003fc800078e0206 */
[----:B------:R-:W-:-:S05]  /*2740*/  @P1 VIADD R4, R4, 0x18 ;  /* 0x0000001804041836 */ /* 0x000fca0000000000 */
[----:B------:R-:W-:-:S04]  /*2750*/  @P1 PRMT R4, R19, 0x654, R4 ;  /* 0x0000065413041816 */ /* 0x000fc80000000004 */
[----:B------:R0:W-:Y:S01]  /*2760*/  @P1 SYNCS.ARRIVE.TRANS64.RED.A1T0 RZ, [R4+URZ], RZ ;  /* 0x000000ff04ff19a7 */ /* 0x0001e2000810043f */
[----:B------:R-:W-:-:S13]  /*2770*/  ISETP.GT.U32.AND P1, PT, R18, 0x1, PT ;  /* 0x000000011200780c */ /* 0x000fda0003f24070 */
[----:B0-----:R-:W-:Y:S05]  /*2780*/  @P1 BRA `(.L_x_28) ;  /* 0x0000000000041947 */ /* 0x001fea0003800000 */
[----:B------:R-:W-:Y:S01]  /*2790*/  BPT.TRAP 0x1 ;  /* 0x000000040000795c */ /* 0x000fe20000300000 */
.L_x_28:
[----:B------:R-:W-:Y:S01]  /*27a0*/  UIADD3 UR5, UR5, 0x1, URZ ;  /* 0x0000000105057890 */ /* 0x000fe2000fffe03f */
[C---:B------:R-:W-:Y:S01]  /*27b0*/  ISETP.GT.AND P2, PT, R0.reuse, 0x1, PT ;  /* 0x000000010000780c */ /* 0x040fe20003f44270 */
[----:B------:R-:W-:Y:S02]  /*27c0*/  VIADD R3, R3, 0x1 ;  /* 0x0000000103037836 */ /* 0x000fe40000000000 */
[----:B------:R-:W-:Y:S01]  /*27d0*/  UISETP.NE.AND UP0, UPT, UR5, 0x3, UPT ;  /* 0x000000030500788c */ /* 0x000fe2000bf05270 */
[----:B------:R-:W-:Y:S02]  /*27e0*/  VIADD R0, R0, 0xffffffff ;  /* 0xffffffff00007836 */ /* 0x000fe40000000000 */
[C---:B------:R-:W-:Y:S01]  /*27f0*/  ISETP.NE.AND P1, PT, R3.reuse, 0x3, PT ;  /* 0x000000030300780c */ /* 0x040fe20003f25270 */
[----:B------:R-:W-:Y:S02]  /*2800*/  USEL UR6, URZ, 0x1, UP0 ;  /* 0x000000013f067887 */ /* 0x000fe40008000000 */
[----:B------:R-:W-:Y:S01]  /*2810*/  USEL UR5, UR5, URZ, UP0 ;  /* 0x0000003f05057287 */ /* 0x000fe20008000000 */
[----:B------:R-:W-:-:S03]  /*2820*/  SEL R3, R3, RZ, P1 ;  /* 0x000000ff03037207 */ /* 0x000fc60000800000 */
[----:B------:R-:W-:Y:S01]  /*2830*/  LOP3.LUT R7, R7, UR6, RZ, 0x3c, !PT ;  /* 0x0000000607077c12 */ /* 0x000fe2000f8e3cff */
[----:B------:R-:W-:Y:S07]  /*2840*/  @P2 BRA `(.L_x_29) ;  /* 0xfffffff400c82947 */ /* 0x000fee000383ffff */
.L_x_22:
[----:B01----:R-:W0:Y:S02]  /*2850*/  LDC R0, c[0x0][0x28c] ;  /* 0x0000a300ff007b82 */ /* 0x003e240000000800 */
[----:B0-----:R-:W-:-:S13]  /*2860*/  ISETP.GE.AND P1, PT, R0, 0x1, PT ;  /* 0x000000010000780c */ /* 0x001fda0003f26270 */
[----:B------:R-:W-:Y:S05]  /*2870*/  @!P1 BRA `(.L_x_30) ;  /* 0x0000000000449947 */ /* 0x000fea0003800000 */
[----:B------:R-:W-:Y:S05]  /*2880*/  @!P0 BRA `(.L_x_31) ;  /* 0x0000000000048947 */ /* 0x000fea0003800000 */
[----:B------:R-:W-:Y:S01]  /*2890*/  BPT.TRAP 0x1 ;  /* 0x000000040000795c */ /* 0x000fe20000300000 */
.L_x_31:
[----:B------:R-:W-:-:S13]  /*28a0*/  ISETP.NE.AND P0, PT, R22, RZ, PT ;  /* 0x000000ff1600720c */ /* 0x000fda0003f05270 */
[----:B------:R-:W-:-:S05]  /*28b0*/  VOTEU.ANY UP0, P0 ;  /* 0x00000000003f7886 */ /* 0x000fca0000000100 */
[----:B------:R-:W-:-:S06]  /*28c0*/  @UP0 UIADD3 UR4, UR44, UR42, URZ ;  /* 0x0000002a2c040290 */ /* 0x000fcc000fffe03f */
[----:B------:R-:W-:Y:S02]  /*28d0*/  IMAD.U32 R4, RZ, RZ, UR4 ;  /* 0x00000004ff047e24 */ /* 0x000fe4000f8e00ff */
[----:B------:R-:W-:Y:S02]  /*28e0*/  IMAD.U32 R3, RZ, RZ, UR4 ;  /* 0x00000004ff037e24 */ /* 0x000fe4000f8e00ff */
[----:B------:R-:W-:-:S05]  /*28f0*/  @P0 IMAD.WIDE.U32 R4, R4, -0x55555555, RZ ;  /* 0xaaaaaaab04040825 */ /* 0x000fca00078e00ff */
[----:B------:R-:W-:-:S05]  /*2900*/  @P0 SHF.R.U32.HI R0, RZ, 0x1, R5 ;  /* 0x00000001ff000819 */ /* 0x000fca0000011605 */
[----:B------:R-:W-:-:S04]  /*2910*/  @P0 IMAD R0, R0, -0x3, R3 ;  /* 0xfffffffd00000824 */ /* 0x000fc800078e0203 */
[----:B------:R-:W-:-:S04]  /*2920*/  @P0 IMAD R0, R0, 0x8, R6 ;  /* 0x0000000800000824 */ /* 0x000fc800078e0206 */
[----:B------:R-:W-:-:S05]  /*2930*/  @P0 VIADD R0, R0, 0x18 ;  /* 0x0000001800000836 */ /* 0x000fca0000000000 */
[----:B------:R-:W-:-:S04]  /*2940*/  @P0 PRMT R0, R19, 0x654, R0 ;  /* 0x0000065413000816 */ /* 0x000fc80000000000 */
[----:B------:R0:W-:Y:S01]  /*2950*/  @P0 SYNCS.ARRIVE.TRANS64.RED.A1T0 RZ, [R0+URZ], RZ ;  /* 0x000000ff00ff09a7 */ /* 0x0001e2000810043f */
[----:B------:R-:W-:-:S13]  /*2960*/  ISETP.GT.U32.AND P0, PT, R18, 0x1, PT ;  /* 0x000000011200780c */ /* 0x000fda0003f04070 */
[----:B0-----:R-:W-:Y:S05]  /*2970*/  @P0 BRA `(.L_x_30) ;  /* 0x0000000000040947 */ /* 0x001fea0003800000 */
[----:B------:R-:W-:Y:S01]  /*2980*/  BPT.TRAP 0x1 ;  /* 0x000000040000795c */ /* 0x000fe20000300000 */
.L_x_30:
[----:B------:R-:W-:Y:S01]  /*2990*/  IMAD.SHL.U32 R103, R103, 0x40, RZ ;  /* 0x0000004067677824 */ /* 0x000fe200078e00ff */
[----:B------:R-:W-:Y:S01]  /*29a0*/  UIADD3 UR42, UR43, UR42, URZ ;  /* 0x0000002a2b2a7290 */ /* 0x000fe2000fffe03f */
[----:B------:R-:W-:Y:S01]  /*29b0*/  SHF.R.S32.HI R9, RZ, 0x1f, R23 ;  /* 0x0000001fff097819 */ /* 0x000fe20000011417 */
[----:B------:R-:W-:Y:S01]  /*29c0*/  UISETP.GE.U32.AND UP1, UPT, UR43, 0x3, UPT ;  /* 0x000000032b00788c */ /* 0x000fe2000bf26070 */
[----:B------:R-:W-:Y:S01]  /*29d0*/  IMAD.SHL.U32 R3, R113, 0x100, RZ ;  /* 0x0000010071037824 */ /* 0x000fe200078e00ff */
[----:B------:R-:W-:Y:S01]  /*29e0*/  ULDC UR7, c[0x0][0x288] ;  /* 0x0000a20000077ab9 */ /* 0x000fe20000000800 */
[C---:B------:R-:W-:Y:S01]  /*29f0*/  LOP3.LUT R10, R103.reuse, 0x6, R98, 0xf8, !PT ;  /* 0x00000006670a7812 */ /* 0x040fe200078ef862 */
[----:B------:R-:W-:Y:S01]  /*2a00*/  UISETP.GT.U32.AND UP0, UPT, UR42, 0x2, UPT ;  /* 0x000000022a00788c */ /* 0x000fe2000bf04070 */
[----:B------:R-:W-:Y:S01]  /*2a10*/  ISETP.GE.AND P0, PT, R103, UR7, PT ;  /* 0x0000000767007c0c */ /* 0x000fe2000bf06270 */
[----:B------:R-:W-:Y:S01]  /*2a20*/  ULDC.64 UR4, c[0x0][0x5d0] ;  /* 0x0001740000047ab9 */ /* 0x000fe20000000a00 */
[--C-:B------:R-:W-:Y:S01]  /*2a30*/  SHF.R.S32.HI R11, RZ, 0x1f, R10.reuse ;  /* 0x0000001fff0b7819 */ /* 0x100fe2000001140a */
[----:B------:R-:W-:Y:S01]  /*2a40*/  ULDC UR10, c[0x0][0x284] ;  /* 0x0000a100000a7ab9 */ /* 0x000fe20000000800 */
[----:B------:R-:W-:Y:S01]  /*2a50*/  IMAD R0, R9, UR4, RZ ;  /* 0x0000000409007c24 */ /* 0x000fe2000f8e02ff */
[----:B------:R-:W-:Y:S01]  /*2a60*/  UISETP.LT.U32.AND UP0, UPT, UR43, 0x3, UP0 ;  /* 0x000000032b00788c */ /* 0x000fe20008701070 */
[----:B------:R-:W-:Y:S01]  /*2a70*/  ISETP.GE.OR P0, PT, R3, UR10, P0 ;  /* 0x0000000a03007c0c */ /* 0x000fe20008706670 */
[----:B------:R-:W-:Y:S01]  /*2a80*/  IMAD.WIDE.U32 R4, R23, UR4, R10 ;  /* 0x0000000417047c25 */ /* 0x000fe2000f8e000a */
[----:B------:R-:W-:Y:S01]  /*2a90*/  ULDC.64 UR8, c[0x0][0x5c8] ;  /* 0x0001720000087ab9 */ /* 0x000fe20000000a00 */
[----:B------:R-:W-:-:S02]  /*2aa0*/  USEL UR6, URZ, 0x1, !UP0 ;  /* 0x000000013f067887 */ /* 0x000fc4000c000000 */
[----:B------:R-:W-:Y:S01]  /*2ab0*/  IMAD R7, R23, UR5, R0 ;  /* 0x0000000517077c24 */ /* 0x000fe2000f8e0200 */
[----:B------:R-:W-:Y:S01]  /*2ac0*/  @UP1 UIMAD.WIDE.U32 UR4, UR42, -0x55555555, URZ ;  /* 0xaaaaaaab2a0418a5 */ /* 0x000fe2000f8e003f */
[----:B------:R-:W-:Y:S01]  /*2ad0*/  IMAD.WIDE R112, R113, 0x100, R88 ;  /* 0x0000010071707825 */ /* 0x000fe200078e0258 */
[----:B------:R-:W-:Y:S02]  /*2ae0*/  ULOP3.LUT UR40, UR40, UR6, URZ, 0x3c, !UPT ;  /* 0x0000000628287292 */ /* 0x000fe4000f8e3c3f */
[----:B------:R-:W-:Y:S01]  /*2af0*/  @UP1 USHF.R.U32.HI UR4, URZ, 0x1, UR5 ;  /* 0x000000013f041899 */ /* 0x000fe20008011605 */
[----:B------:R-:W-:Y:S02]  /*2b00*/  IMAD.IADD R5, R5, 0x1, R7 ;  /* 0x0000000105057824 */ /* 0x000fe400078e0207 */
[----:B------:R-:W-:Y:S01]  /*2b10*/  IMAD R7, R113, UR8, RZ ;  /* 0x0000000871077c24 */ /* 0x000fe2000f8e02ff */
[----:B------:R-:W-:Y:S01]  /*2b20*/  @UP1 ULOP3.LUT UR40, UR40, 0x1, UR4, 0x78, !UPT ;  /* 0x0000000128281892 */ /* 0x000fe2000f8e7804 */
[----:B------:R-:W-:-:S04]  /*2b30*/  IMAD.WIDE.U32 R114, R112, UR8, R4 ;  /* 0x0000000870727c25 */ /* 0x000fc8000f8e0004 */
[----:B------:R-:W-:Y:S02]  /*2b40*/  IMAD R7, R112, UR9, R7 ;  /* 0x0000000970077c24 */ /* 0x000fe4000f8e0207 */
[----:B------:R-:W-:Y:S01]  /*2b50*/  IMAD.MOV.U32 R0, RZ, RZ, -0x1 ;  /* 0xffffffffff007424 */ /* 0x000fe200078e00ff */
[----:B------:R-:W-:Y:S06]  /*2b60*/  @P0 BRA `(.L_x_32) ;  /* 0x0000004800240947 */ /* 0x000fec0003800000 */
[----:B-----5:R-:W-:Y:S01]  /*2b70*/  FSETP.NEU.AND P1, PT, R91, RZ, PT ;  /* 0x000000ff5b00720b */ /* 0x020fe20003f2d000 */
[----:B------:R-:W-:Y:S01]  /*2b80*/  IMAD.IADD R4, R97, 0x1, -R103 ;  /* 0x0000000161047824 */ /* 0x000fe200078e0a67 */
[----:B------:R-:W-:Y:S01]  /*2b90*/  BSSY B0, `(.L_x_32) ;  /* 0x0000486000007945 */ /* 0x000fe20003800000 */
[----:B------:R-:W-:Y:S02]  /*2ba0*/  IMAD.IADD R3, R102, 0x1, -R3 ;  /* 0x0000000166037824 */ /* 0x000fe400078e0a03 */
[----:B------:R-:W-:Y:S01]  /*2bb0*/  IMAD.IADD R21, R115, 0x1, R7 ;  /* 0x0000000173157824 */ /* 0x000fe200078e0207 */
[----:B------:R-:W-:-:S04]  /*2bc0*/  ISETP.GT.AND P6, PT, R4, RZ, PT ;  /* 0x000000ff0400720c */ /* 0x000fc80003fc4270 */
[----:B------:R-:W-:-:S03]  /*2bd0*/  ISETP.GT.AND P0, PT, R3, RZ, P6 ;  /* 0x000000ff0300720c */ /* 0x000fc60003704270 */
[----:B------:R-:W-:Y:S10]  /*2be0*/  @!P1 BRA `(.L_x_33) ;  /* 0x00000030008c9947 */ /* 0x000ff40003800000 */
[----:B------:R-:W0:Y:S01]  /*2bf0*/  LDC.64 R14, c[0x0][0x5b8] ;  /* 0x00016e00ff0e7b82 */ /* 0x000e220000000a00 */
[----:B------:R-:W-:-:S07]  /*2c00*/  ULDC.64 UR4, c[0x0][0x5c0] ;  /* 0x0001700000047ab9 */ /* 0x000fce0000000a00 */
[----:B------:R-:W1:Y:S08]  /*2c10*/  LDC.64 R108, c[0x0][0x5b0] ;  /* 0x00016c00ff6c7b82 */ /* 0x000e700000000a00 */
[----:B------:R-:W2:Y:S01]  /*2c20*/  LDC.64 R12, c[0x0][0x5a8] ;  /* 0x00016a00ff0c7b82 */ /* 0x000ea20000000a00 */
[-C--:B0-----:R-:W-:Y:S02]  /*2c30*/  IMAD R6, R9, R14.reuse, RZ ;  /* 0x0000000e09067224 */ /* 0x081fe400078e02ff */
[----:B------:R-:W-:-:S04]  /*2c40*/  IMAD.WIDE.U32 R106, R23, R14, R10 ;  /* 0x0000000e176a7225 */ /* 0x000fc800078e000a */
[----:B------:R-:W-:Y:S02]  /*2c50*/  IMAD R125, R23, R15, R6 ;  /* 0x0000000f177d7224 */ /* 0x000fe400078e0206 */
[-C--:B-1----:R-:W-:Y:S02]  /*2c60*/  IMAD R5, R113, R108.reuse, RZ ;  /* 0x0000006c71057224 */ /* 0x082fe400078e02ff */
[----:B------:R-:W-:Y:S02]  /*2c70*/  IMAD.IADD R105, R107, 0x1, R125 ;  /* 0x000000016b697824 */ /* 0x000fe400078e027d */
[----:B------:R-:W-:Y:S02]  /*2c80*/  IMAD.MOV.U32 R104, RZ, RZ, R106 ;  /* 0x000000ffff687224 */ /* 0x000fe400078e006a */
[C---:B------:R-:W-:Y:S02]  /*2c90*/  IMAD R103, R112.reuse, R109, R5 ;  /* 0x0000006d70677224 */ /* 0x040fe400078e0205 */
[----:B------:R-:W-:-:S04]  /*2ca0*/  IMAD.WIDE.U32 R6, R112, R108, R104 ;  /* 0x0000006c70067225 */ /* 0x000fc800078e0068 */
[----:B------:R-:W-:Y:S01]  /*2cb0*/  IMAD.IADD R5, R7, 0x1, R103 ;  /* 0x0000000107057824 */ /* 0x000fe200078e0267 */
[----:B--2---:R-:W-:-:S04]  /*2cc0*/  LEA R8, P1, R6, R12, 0x2 ;  /* 0x0000000c06087211 */ /* 0x004fc800078210ff */
[----:B------:R-:W-:-:S05]  /*2cd0*/  LEA.HI.X R9, R6, R13, R5, 0x2, P1 ;  /* 0x0000000d06097211 */ /* 0x000fca00008f1405 */
[----:B------:R-:W2:Y:S01]  /*2ce0*/  @P0 LDG.E.LTC128B R5, desc[UR36][R8.64] ;  /* 0x0000002408050981 */ /* 0x000ea2000c1e1920 */
[----:B------:R-:W-:Y:S01]  /*2cf0*/  LEA R20, P1, R114, UR4, 0x2 ;  /* 0x0000000472147c11 */ /* 0x000fe2000f8210ff */
[-C--:B------:R-:W-:Y:S01]  /*2d00*/  IMAD.WIDE.U32 R6, R112, R108.reuse, R10 ;  /* 0x0000006c70067225 */ /* 0x080fe200078e000a */
[----:B------:R-:W-:Y:S01]  /*2d10*/  ISETP.GT.AND P4, PT, R4, 0x1, PT ;  /* 0x000000010400780c */ /* 0x000fe20003f84270 */
[----:B------:R-:W-:Y:S01]  /*2d20*/  BSSY B1, `(.L_x_34) ;  /* 0x0000013000017945 */ /* 0x000fe20003800000 */
[----:B------:R-:W-:Y:S01]  /*2d30*/  LEA.HI.X R21, R114, UR5, R21, 0x2, P1 ;  /* 0x0000000572157c11 */ /* 0x000fe200088f1415 */
[----:B------:R-:W-:Y:S01]  /*2d40*/  IMAD.IADD R7, R103, 0x1, R7 ;  /* 0x0000000167077824 */ /* 0x000fe200078e0207 */
[----:B------:R-:W-:Y:S01]  /*2d50*/  ISETP.GT.AND P1, PT, R3, RZ, P4 ;  /* 0x000000ff0300720c */ /* 0x000fe20002724270 */
[C---:B------:R-:W-:Y:S01]  /*2d60*/  IMAD.SHL.U32 R114, R108.reuse, 0x8, RZ ;  /* 0x000000086c727824 */ /* 0x040fe200078e00ff */
[----:B------:R-:W-:Y:S02]  /*2d70*/  SHF.L.U64.HI R115, R108, 0x3, R109 ;  /* 0x000000036c737819 */ /* 0x000fe4000001026d */
[----:B------:R-:W-:Y:S01]  /*2d80*/  P2R R119, PR, RZ, 0x10 ;  /* 0x00000010ff777803 */ /* 0x000fe20000000000 */
[----:B------:R-:W-:Y:S01]  /*2d90*/  IMAD.WIDE.U32 R116, R112, R108, R114 ;  /* 0x0000006c70747225 */ /* 0x000fe200078e0072 */
[----:B--2---:R-:W-:-:S05]  /*2da0*/  LOP3.LUT R110, R5, 0xffffe000, RZ, 0xc0, !PT ;  /* 0xffffe000056e7812 */ /* 0x004fca00078ec0ff */
[----:B------:R-:W-:Y:S01]  /*2db0*/  FMUL R15, R110, R91 ;  /* 0x0000005b6e0f7220 */ /* 0x000fe20000400000 */
[----:B------:R-:W-:-:S04]  /*2dc0*/  IMAD.WIDE.U32 R110, R23, R14, R6 ;  /* 0x0000000e176e7225 */ /* 0x000fc800078e0006 */
[----:B------:R-:W-:Y:S01]  /*2dd0*/  FFMA R15, R56, R90, R15 ;  /* 0x0000005a380f7223 */ /* 0x000fe2000000000f */
[----:B------:R-:W-:Y:S01]  /*2de0*/  IMAD.IADD R7, R125, 0x1, R111 ;  /* 0x000000017d077824 */ /* 0x000fe200078e026f */
[----:B------:R-:W-:-:S03]  /*2df0*/  LEA R6, P2, R110, R12, 0x2 ;  /* 0x0000000c6e067211 */ /* 0x000fc600078410ff */
[----:B------:R-:W-:Y:S02]  /*2e00*/  F2FP.TF32.F32.PACK_B R15, R15 ;  /* 0x0000000fff0f723e */ /* 0x000fe400024050ff */
[----:B------:R-:W-:-:S03]  /*2e10*/  LEA.HI.X R7, R110, R13, R7, 0x2, P2 ;  /* 0x0000000d6e077211 */ /* 0x000fc600010f1407 */
[----:B------:R0:W-:Y:S01]  /*2e20*/  @P0 STG.E desc[UR36][R20.64], R15 ;  /* 0x0000000f14000986 */ /* 0x0001e2000c101924 */
[----:B------:R-:W-:Y:S05]  /*2e30*/  @!P1 BRA `(.L_x_35) ;  /* 0x0000000000049947 */ /* 0x000fea0003800000 */
[----:B------:R1:W5:Y:S02]  /*2e40*/  LDG.E.LTC128B R5, desc[UR36][R6.64+0x4] ;  /* 0x0000042406057981 */ /* 0x000364000c1e1920 */
.L_x_35:
[----:B------:R-:W-:Y:S05]  /*2e50*/  BSYNC B1 ;  /* 0x0000000000017941 */ /* 0x000fea0003800000 */
.L_x_34:
[----:B-----5:R-:W-:Y:S01]  /*2e60*/  LOP3.LUT R8, R5, 0xffffe000, RZ, 0xc0, !PT ;  /* 0xffffe00005087812 */ /* 0x020fe200078ec0ff */
[----:B0-----:R-:W-:Y:S01]  /*2e70*/  IMAD.IADD R15, R103, 0x1, R117 ;  /* 0x00000001670f7824 */ /* 0x001fe200078e0275 */
[----:B------:R-:W-:Y:S01]  /*2e80*/  IADD3 R9, P2, R106, R116, RZ ;  /* 0x000000746a097210 */ /* 0x000fe20007f5e0ff */
[----:B------:R-:W-:Y:S01]  /*2e90*/  IMAD.MOV.U32 R103, RZ, RZ, R5 ;  /* 0x000000ffff677224 */ /* 0x000fe200078e0005 */
[----:B------:R-:W-:Y:S01]  /*2ea0*/  ISETP.GT.AND P0, PT, R3, 0x8, P6 ;  /* 0x000000080300780c */ /* 0x000fe20003704270 */
[----:B------:R-:W-:Y:S02]  /*2eb0*/  FMUL R8, R8, R91 ;  /* 0x0000005b08087220 */ /* 0x000fe40000400000 */
[----:B------:R-:W-:Y:S02]  /*2ec0*/  IMAD.X R56, R15, 0x1, R105, P2 ;  /* 0x000000010f387824 */ /* 0x000fe400010e0669 */
[----:B------:R-:W-:Y:S01]  /*2ed0*/  FFMA R57, R57, R90, R8 ;  /* 0x0000005a39397223 */ /* 0x000fe20000000008 */
[----:B------:R-:W-:-:S04]  /*2ee0*/  LEA R8, P2, R9, R12, 0x2 ;  /* 0x0000000c09087211 */ /* 0x000fc800078410ff */
[----:B------:R-:W-:Y:S02]  /*2ef0*/  F2FP.TF32.F32.PACK_B R57, R57 ;  /* 0x00000039ff39723e */ /* 0x000fe400024050ff */
[----:B------:R-:W-:-:S03]  /*2f00*/  LEA.HI.X R9, R9, R13, R56, 0x2, P2 ;  /* 0x0000000d09097211 */ /* 0x000fc600010f1438 */
[----:B------:R0:W-:Y:S04]  /*2f10*/  @P1 STG.E desc[UR36][R20.64+0x4], R57 ;  /* 0x0000043914001986 */ /* 0x0001e8000c101924 */
[----:B------:R-:W2:Y:S01]  /*2f20*/  @P0 LDG.E.LTC128B R103, desc[UR36][R8.64] ;  /* 0x0000002408670981 */ /* 0x000ea2000c1e1920 */
[----:B------:R-:W-:Y:S01]  /*2f30*/  IADD3 R116, P1, R10, R116, RZ ;  /* 0x000000740a747210 */ /* 0x000fe20007f3e0ff */
[C---:B------:R-:W-:Y:S01]  /*2f40*/  IMAD.SHL.U32 R121, R92.reuse, 0x4, RZ ;  /* 0x000000045c797824 */ /* 0x040fe200078e00ff */
[----:B------:R-:W-:Y:S01]  /*2f50*/  SHF.L.U64.HI R123, R92, 0x2, R95 ;  /* 0x000000025c7b7819 */ /* 0x000fe2000001025f */
[----:B------:R-:W-:Y:S02]  /*2f60*/  BSSY B1, `(.L_x_36) ;  /* 0x0000010000017945 */ /* 0x000fe40003800000 */
[----:B------:R-:W-:Y:S01]  /*2f70*/  IMAD.X R117, R11, 0x1, R15, P1 ;  /* 0x000000010b757824 */ /* 0x000fe200008e060f */
[----:B------:R-:W-:-:S02]  /*2f80*/  IADD3 R110, P2, R121, R20, RZ ;  /* 0x00000014796e7210 */ /* 0x000fc40007f5e0ff */
[----:B------:R-:W-:Y:S01]  /*2f90*/  ISETP.GT.AND P1, PT, R3, 0x8, P4 ;  /* 0x000000080300780c */ /* 0x000fe20002724270 */
[----:B------:R-:W-:-:S04]  /*2fa0*/  IMAD.WIDE.U32 R116, R23, R14, R116 ;  /* 0x0000000e17747225 */ /* 0x000fc800078e0074 */
[----:B------:R-:W-:Y:S01]  /*2fb0*/  IMAD.X R111, R123, 0x1, R21, P2 ;  /* 0x000000017b6f7824 */ /* 0x000fe200010e0615 */
[----:B--2---:R-:W-:-:S05]  /*2fc0*/  LOP3.LUT R56, R103, 0xffffe000, RZ, 0xc0, !PT ;  /* 0xffffe00067387812 */ /* 0x004fca00078ec0ff */
[----:B------:R-:W-:Y:S01]  /*2fd0*/  FMUL R5, R56, R91 ;  /* 0x0000005b38057220 */ /* 0x000fe20000400000 */
[----:B------:R-:W-:-:S03]  /*2fe0*/  LEA R56, P3, R116, R12, 0x2 ;  /* 0x0000000c74387211 */ /* 0x000fc600078610ff */
[----:B------:R-:W-:Y:S01]  /*2ff0*/  FFMA R15, R58, R90, R5 ;  /* 0x0000005a3a0f7223 */ /* 0x000fe20000000005 */
[----:B------:R-:W-:-:S04]  /*3000*/  IMAD.IADD R5, R125, 0x1, R117 ;  /* 0x000000017d057824 */ /* 0x000fc800078e0275 */
[----:B------:R-:W-:Y:S02]  /*3010*/  F2FP.TF32.F32.PACK_B R15, R15 ;  /* 0x0000000fff0f723e */ /* 0x000fe400024050ff */
[----:B0-----:R-:W-:-:S03]  /*3020*/  LEA.HI.X R57, R116, R13, R5, 0x2, P3 ;  /* 0x0000000d74397211 */ /* 0x001fc600018f1405 */
[----:B------:R0:W-:Y:S01]  /*3030*/  @P0 STG.E desc[UR36][R110.64], R15 ;  /* 0x0000000f6e000986 */ /* 0x0001e2000c101924 */
[----:B------:R-:W-:Y:S05]  /*3040*/  @!P1 BRA `(.L_x_37) ;  /* 0x0000000000049947 */ /* 0x000fea0003800000 */
[----:B------:R2:W5:Y:S02]  /*3050*/  LDG.E.LTC128B R103, desc[UR36][R56.64+0x4] ;  /* 0x0000042438677981 */ /* 0x000564000c1e1920 */
.L_x_37:
[----:B------:R-:W-:Y:S05]  /*3060*/  BSYNC B1 ;  /* 0x0000000000017941 */ /* 0x000fea0003800000 */
.L_x_36:
[----:B-----5:R-:W-:Y:S01]  /*3070*/  LOP3.LUT R8, R103, 0xffffe000, RZ, 0xc0, !PT ;  /* 0xffffe00067087812 */ /* 0x020fe200078ec0ff */
[----:B------:R-:W-:Y:S01]  /*3080*/  BSSY B1, `(.L_x_38) ;  /* 0x000000b000017945 */ /* 0x000fe20003800000 */
[----:B------:R-:W-:Y:S01]  /*3090*/  ISETP.GT.AND P4, PT, R4, 0x8, PT ;  /* 0x000000080400780c */ /* 0x000fe20003f84270 */
[----:B0-----:R-:W-:Y:S02]  /*30a0*/  IMAD.SHL.U32 R15, R93, 0x4, RZ ;  /* 0x000000045d0f7824 */ /* 0x001fe400078e00ff */
[----:B------:R-:W-:Y:S01]  /*30b0*/  FMUL R8, R8, R91 ;  /* 0x0000005b08087220 */ /* 0x000fe20000400000 */
[----:B------:R-:W-:Y:S02]  /*30c0*/  ISETP.GT.AND P0, PT, R3, RZ, P4 ;  /* 0x000000ff0300720c */ /* 0x000fe40002704270 */
[----:B------:R-:W-:Y:S01]  /*30d0*/  P2R R116, PR, RZ, 0x10 ;  /* 0x00000010ff747803 */ /* 0x000fe20000000000 */
[----:B------:R-:W-:-:S05]  /*30e0*/  FFMA R59, R59, R90, R8 ;  /* 0x0000005a3b3b7223 */ /* 0x000fca0000000008 */
[----:B------:R-:W-:-:S05]  /*30f0*/  F2FP.TF32.F32.PACK_B R59, R59 ;  /* 0x0000003bff3b723e */ /* 0x000fca00024050ff */
[----:B------:R0:W-:Y:S01]  /*3100*/  @P1 STG.E desc[UR36][R110.64+0x4], R59 ;  /* 0x0000043b6e001986 */ /* 0x0001e2000c101924 */
[----:B------:R-:W-:Y:S05]  /*3110*/  @!P0 BRA `(.L_x_39) ;  /* 0x0000000000048947 */ /* 0x000fea0003800000 */
[----:B------:R3:W5:Y:S02]  /*3120*/  LDG.E.LTC128B R103, desc[UR36][R6.64+0x20] ;  /* 0x0000202406677981 */ /* 0x000764000c1e1920 */
.L_x_39:
[----:B------:R-:W-:Y:S05]  /*3130*/  BSYNC B1 ;  /* 0x0000000000017941 */ /* 0x000fea0003800000 */
.L_x_38:
[----:B-----5:R-:W-:Y:S01]  /*3140*/  LOP3.LUT R58, R103, 0xffffe000, RZ, 0xc0, !PT ;  /* 0xffffe000673a7812 */ /* 0x020fe200078ec0ff */
[----:B------:R-:W-:Y:S01]  /*3150*/  BSSY B1, `(.L_x_40) ;  /* 0x000000d000017945 */ /* 0x000fe20003800000 */
[----:B------:R-:W-:Y:S02]  /*3160*/  SHF.L.U64.HI R5, R93, 0x2, R94 ;  /* 0x000000025d057819 */ /* 0x000fe4000001025e */
[----:B------:R-:W-:Y:S01]  /*3170*/  IADD3 R8, P1, P2, R15, R20, R121 ;  /* 0x000000140f087210 */ /* 0x000fe20007a3e079 */
[----:B0-----:R-:W-:Y:S01]  /*3180*/  FMUL R59, R58, R91 ;  /* 0x0000005b3a3b7220 */ /* 0x001fe20000400000 */
[----:B------:R-:W-:Y:S02]  /*3190*/  ISETP.GT.AND P3, PT, R4, 0x9, PT ;  /* 0x000000090400780c */ /* 0x000fe40003f64270 */
[----:B------:R-:W-:Y:S01]  /*31a0*/  IADD3.X R9, R5, R21, R123, P1, P2 ;  /* 0x0000001505097210 */ /* 0x000fe20000fe447b */
[----:B------:R-:W-:Y:S01]  /*31b0*/  FFMA R59, R60, R90, R59 ;  /* 0x0000005a3c3b7223 */ /* 0x000fe2000000003b */
[----:B------:R-:W-:-:S02]  /*31c0*/  ISETP.GT.AND P1, PT, R3, RZ, P3 ;  /* 0x000000ff0300720c */ /* 0x000fc40001f24270 */
[----:B------:R-:W-:Y:S02]  /*31d0*/  P2R R117, PR, RZ, 0x8 ;  /* 0x00000008ff757803 */ /* 0x000fe40000000000 */
[----:B------:R-:W-:-:S05]  /*31e0*/  F2FP.TF32.F32.PACK_B R59, R59 ;  /* 0x0000003bff3b723e */ /* 0x000fca00024050ff */
[----:B------:R0:W-:Y:S04]  /*31f0*/  @P0 STG.E desc[UR36][R20.64+0x20], R59 ;  /* 0x0000203b14000986 */ /* 0x0001e8000c101924 */
[----:B------:R-:W-:Y:S05]  /*3200*/  @!P1 BRA `(.L_x_41) ;  /* 0x0000000000049947 */ /* 0x000fea0003800000 */
[----:B------:R4:W5:Y:S02]  /*3210*/  LDG.E.LTC128B R103, desc[UR36][R6.64+0x24] ;  /* 0x0000242406677981 */ /* 0x000964000c1e1920 */
.L_x_41:
[----:B------:R-:W-:Y:S05]  /*3220*/  BSYNC B1 ;  /* 0x0000000000017941 */ /* 0x000fea0003800000 */
.L_x_40:
[----:B-----5:R-:W-:Y:S01]  /*3230*/  LOP3.LUT R58, R103, 0xffffe000, RZ, 0xc0, !PT ;  /* 0xffffe000673a7812 */ /* 0x020fe200078ec0ff */
[----:B------:R-:W-:Y:S01]  /*3240*/  BSSY B1, `(.L_x_42) ;  /* 0x0000008000017945 */ /* 0x000fe20003800000 */
[----:B------:R-:W-:-:S03]  /*3250*/  ISETP.GT.AND P0, PT, R3, 0x8, P4 ;  /* 0x000000080300780c */ /* 0x000fc60002704270 */
[----:B------:R-:W-:-:S04]  /*3260*/  FMUL R58, R58, R91 ;  /* 0x0000005b3a3a7220 */ /* 0x000fc80000400000 */
[----:B------:R-:W-:-:S05]  /*3270*/  FFMA R61, R61, R90, R58 ;  /* 0x0000005a3d3d7223 */ /* 0x000fca000000003a */
[----:B------:R-:W-:-:S05]  /*3280*/  F2FP.TF32.F32.PACK_B R61, R61 ;  /* 0x0000003dff3d723e */ /* 0x000fca00024050ff */
[----:B------:R0:W-:Y:S01]  /*3290*/  @P1 STG.E desc[UR36][R20.64+0x24], R61 ;  /* 0x0000243d14001986 */ /* 0x0001e2000c101924 */
[----:B------:R-:W-:Y:S05]  /*32a0*/  @!P0 BRA `(.L_x_43) ;  /* 0x0000000000048947 */ /* 0x000fea0003800000 */
[----:B------:R0:W5:Y:S02]  /*32b0*/  LDG.E.LTC128B R103, desc[UR36][R56.64+0x20] ;  /* 0x0000202438677981 */ /* 0x000164000c1e1920 */
.L_x_43:
[----:B------:R-:W-:Y:S05]  /*32c0*/  BSYNC B1 ;  /* 0x0000000000017941 */ /* 0x000fea0003800000 */
.L_x_42:
[----:B-----5:R-:W-:Y:S01]  /*32d0*/  LOP3.LUT R58, R103, 0xffffe000, RZ, 0xc0, !PT ;  /* 0xffffe000673a7812 */ /* 0x020fe200078ec0ff */
[----:B------:R-:W-:Y:S01]  /*32e0*/  BSSY B1, `(.L_x_44) ;  /* 0x0000008000017945 */ /* 0x000fe20003800000 */
[----:B------:R-:W-:-:S03]  /*32f0*/  ISETP.GT.AND P1, PT, R3, 0x8, P3 ;  /* 0x000000080300780c */ /* 0x000fc60001f24270 */
[----:B0-----:R-:W-:-:S04]  /*3300*/  FMUL R59, R58, R91 ;  /* 0x0000005b3a3b7220 */ /* 0x001fc80000400000 */
[----:B------:R-:W-:-:S05]  /*3310*/  FFMA R59, R62, R90, R59 ;  /* 0x0000005a3e3b7223 */ /* 0x000fca000000003b */
[----:B------:R-:W-:-:S05]  /*3320*/  F2FP.TF32.F32.PACK_B R59, R59 ;  /* 0x0000003bff3b723e */ /* 0x000fca00024050ff */
[----:B------:R0:W-:Y:S01]  /*3330*/  @P0 STG.E desc[UR36][R110.64+0x20], R59 ;  /* 0x0000203b6e000986 */ /* 0x0001e2000c101924 */
[----:B------:R-:W-:Y:S05]  /*3340*/  @!P1 BRA `(.L_x_45) ;  /* 0x0000000000049947 */ /* 0x000fea0003800000 */
[----:B------:R0:W5:Y:S02]  /*3350*/  LDG.E.LTC128B R103, desc[UR36][R56.64+0x24] ;  /* 0x0000242438677981 */ /* 0x000164000c1e1920 */
.L_x_45:
[----:B------:R-:W-:Y:S05]  /*3360*/  BSYNC B1 ;  /* 0x0000000000017941 */ /* 0x000fea0003800000 */
.L_x_44:
[----:B-----5:R-:W-:Y:S01]  /*3370*/  LOP3.LUT R58, R103, 0xffffe000, RZ, 0xc0, !PT ;  /* 0xffffe000673a7812 */ /* 0x020fe200078ec0ff */
[----:B------:R-:W-:Y:S01]  /*3380*/  BSSY B1, `(.L_x_46) ;  /* 0x000000c000017945 */ /* 0x000fe20003800000 */
[----:B------:R-:W-:Y:S02]  /*3390*/  IADD3 R121, P0, R112, 0x80, RZ ;  /* 0x0000008070797810 */ /* 0x000fe40007f1e0ff */
[----:B------:R-:W-:Y:S01]  /*33a0*/  ISETP.GT.AND P2, PT, R4, 0x10, PT ;  /* 0x000000100400780c */ /* 0x000fe20003f44270 */
[----:B------:R-:W-:Y:S02]  /*33b0*/  FMUL R58, R58, R91 ;  /* 0x0000005b3a3a7220 */ /* 0x000fe40000400000 */
[----:B------:R-:W-:Y:S01]  /*33c0*/  IMAD.X R113, RZ, RZ, R113, P0 ;  /* 0x000000ffff717224 */ /* 0x000fe200000e0671 */
[----:B------:R-:W-:Y:S01]  /*33d0*/  ISETP.GT.AND P0, PT, R3, RZ, P2 ;  /* 0x000000ff0300720c */ /* 0x000fe20001704270 */
[----:B------:R-:W-:Y:S01]  /*33e0*/  FFMA R63, R63, R90, R58 ;  /* 0x0000005a3f3f7223 */ /* 0x000fe2000000003a */
[----:B------:R-:W-:-:S04]  /*33f0*/  P2R R112, PR, RZ, 0x4 ;  /* 0x00000004ff707803 */ /* 0x000fc80000000000 */
[----:B------:R-:W-:-:S05]  /*3400*/  F2FP.TF32.F32.PACK_B R63, R63 ;  /* 0x0000003fff3f723e */ /* 0x000fca00024050ff */
[----:B------:R0:W-:Y:S02]  /*3410*/  @P1 STG.E desc[UR36][R110.64+0x24], R63 ;  /* 0x0000243f6e001986 */ /* 0x0001e4000c101924 */
[----:B------:R-:W-:Y:S05]  /*3420*/  @!P0 BRA `(.L_x_47) ;  /* 0x0000000000048947 */ /* 0x000fea0003800000 */
[----:B------:R0:W5:Y:S02]  /*3430*/  LDG.E.LTC128B R103, desc[UR36][R6.64+0x40] ;  /* 0x0000402406677981 */ /* 0x000164000c1e1920 */
.L_x_47:
[----:B------:R-:W-:Y:S05]  /*3440*/  BSYNC B1 ;  /* 0x0000000000017941 */ /* 0x000fea0003800000 */
.L_x_46:
[----:B-----5:R-:W-:Y:S01]  /*3450*/  LOP3.LUT R58, R103, 0xffffe000, RZ, 0xc0, !PT ;  /* 0xffffe000673a7812 */ /* 0x020fe200078ec0ff */
[-C--:B------:R-:W-:Y:S01]  /*3460*/  IMAD R60, R113, R108.reuse, RZ ;  /* 0x0000006c713c7224 */ /* 0x080fe200078e02ff */
[----:B------:R-:W-:Y:S01]  /*3470*/  ISETP.GT.AND P1, PT, R4, 0x11, PT ;  /* 0x000000110400780c */ /* 0x000fe20003f24270 */
[----:B------:R-:W-:Y:S02]  /*3480*/  BSSY B1, `(.L_x_48) ;  /* 0x0000020000017945 */ /* 0x000fe40003800000 */
[----:B0-----:R-:W-:Y:S01]  /*3490*/  FMUL R59, R58, R91 ;  /* 0x0000005b3a3b7220 */ /* 0x001fe20000400000 */
[C---:B------:R-:W-:Y:S02]  /*34a0*/  IMAD R107, R121.reuse, R109, R60 ;  /* 0x0000006d796b7224 */ /* 0x040fe400078e023c */
[----:B------:R-:W-:-:S04]  /*34b0*/  IMAD.WIDE.U32 R60, R121, R108, R10 ;  /* 0x0000006c793c7225 */ /* 0x000fc800078e000a */
[----:B------:R-:W-:Y:S01]  /*34c0*/  FFMA R113, R64, R90, R59 ;  /* 0x0000005a40717223 */ /* 0x000fe2000000003b */
[----:B------:R-:W-:-:S04]  /*34d0*/  IMAD.IADD R61, R107, 0x1, R61 ;  /* 0x000000016b3d7824 */ /* 0x000fc800078e023d */
[----:B------:R-:W-:Y:S01]  /*34e0*/  F2FP.TF32.F32.PACK_B R113, R113 ;  /* 0x00000071ff71723e */ /* 0x000fe200024050ff */
[----:B------:R-:W-:-:S04]  /*34f0*/  IMAD.WIDE.U32 R58, R121, R108, R104 ;  /* 0x0000006c793a7225 */ /* 0x000fc800078e0068 */
[----:B------:R0:W-:Y:S01]  /*3500*/  @P0 STG.E desc[UR36][R20.64+0x40], R113 ;  /* 0x0000407114000986 */ /* 0x0001e2000c101924 */
[----:B------:R-:W-:Y:S01]  /*3510*/  IMAD.WIDE.U32 R62, R23, R14, R60 ;  /* 0x0000000e173e7225 */ /* 0x000fe200078e003c */
[----:B------:R-:W-:-:S03]  /*3520*/  LEA R60, P0, R58, R12, 0x2 ;  /* 0x0000000c3a3c7211 */ /* 0x000fc600078010ff */
[----:B------:R-:W-:Y:S02]  /*3530*/  IMAD.IADD R59, R59, 0x1, R107 ;  /* 0x000000013b3b7824 */ /* 0x000fe400078e026b */
[----:B------:R-:W-:-:S03]  /*3540*/  IMAD.WIDE.U32 R108, R121, R108, R114 ;  /* 0x0000006c796c7225 */ /* 0x000fc600078e0072 */
[----:B------:R-:W-:Y:S01]  /*3550*/  LEA.HI.X R61, R58, R13, R59, 0x2, P0 ;  /* 0x0000000d3a3d7211 */ /* 0x000fe200000f143b */
[----:B------:R-:W-:Y:S01]  /*3560*/  IMAD.IADD R59, R125, 0x1, R63 ;  /* 0x000000017d3b7824 */ /* 0x000fe200078e023f */
[----:B------:R-:W-:Y:S01]  /*3570*/  LEA R58, P0, R62, R12, 0x2 ;  /* 0x0000000c3e3a7211 */ /* 0x000fe200078010ff */
[----:B------:R-:W-:-:S03]  /*3580*/  IMAD.IADD R107, R107, 0x1, R109 ;  /* 0x000000016b6b7824 */ /* 0x000fc600078e026d */
[----:B------:R-:W-:Y:S02]  /*3590*/  LEA.HI.X R59, R62, R13, R59, 0x2, P0 ;  /* 0x0000000d3e3b7211 */ /* 0x000fe400000f143b */
[----:B------:R-:W-:-:S05]  /*35a0*/  IADD3 R106, P0, R106, R108, RZ ;  /* 0x0000006c6a6a7210 */ /* 0x000fca0007f1e0ff */
[----:B------:R-:W-:Y:S01]  /*35b0*/  IMAD.X R104, R107, 0x1, R105, P0 ;  /* 0x000000016b687824 */ /* 0x000fe200000e0669 */
[----:B------:R-:W-:-:S05]  /*35c0*/  IADD3 R62, P0, R10, R108, RZ ;  /* 0x0000006c0a3e7210 */ /* 0x000fca0007f1e0ff */
[----:B------:R-:W-:Y:S01]  /*35d0*/  IMAD.X R63, R11, 0x1, R107, P0 ;  /* 0x000000010b3f7824 */ /* 0x000fe200000e066b */
[----:B------:R-:W-:Y:S01]  /*35e0*/  LEA R10, P0, R106, R12, 0x2 ;  /* 0x0000000c6a0a7211 */ /* 0x000fe200078010ff */
[----:B------:R-:W-:-:S03]  /*35f0*/  IMAD.WIDE.U32 R62, R23, R14, R62 ;  /* 0x0000000e173e7225 */ /* 0x000fc600078e003e */
[----:B------:R-:W-:Y:S02]  /*3600*/  LEA.HI.X R11, R106, R13, R104, 0x2, P0 ;  /* 0x0000000d6a0b7211 */ /* 0x000fe400000f1468 */
[----:B------:R-:W-:Y:S01]  /*3610*/  P2R R104, PR, RZ, 0x2 ;  /* 0x00000002ff687803 */ /* 0x000fe20000000000 */
[----:B------:R-:W-:Y:S01]  /*3620*/  IMAD.IADD R14, R125, 0x1, R63 ;  /* 0x000000017d0e7824 */ /* 0x000fe200078e023f */
[----:B------:R-:W-:-:S04]  /*3630*/  LEA R12, P0, R62, R12, 0x2 ;  /* 0x0000000c3e0c7211 */ /* 0x000fc800078010ff */
[----:B------:R-:W-:Y:S02]  /*3640*/  LEA.HI.X R13, R62, R13, R14, 0x2, P0 ;  /* 0x0000000d3e0d7211 */ /* 0x000fe400000f140e */
[----:B------:R-:W-:-:S13]  /*3650*/  ISETP.GT.AND P0, PT, R3, RZ, P1 ;  /* 0x000000ff0300720c */ /* 0x000fda0000f04270 */
[----:B0-----:R-:W-:Y:S05]  /*3660*/  @!P0 BRA `(.L_x_49) ;  /* 0x0000000000048947 */ /* 0x001fea0003800000 */
[----:B------:R0:W5:Y:S02]  /*3670*/  LDG.E.LTC128B R103, desc[UR36][R6.64+0x44] ;  /* 0x0000442406677981 */ /* 0x000164000c1e1920 */
.L_x_49:
[----:B------:R-:W-:Y:S05]  /*3680*/  BSYNC B1 ;  /* 0x0000000000017941 */ /* 0x000fea0003800000 */
.L_x_48:
[----:B-----5:R-:W-:Y:S01]  /*3690*/  LOP3.LUT R14, R103, 0xffffe000, RZ, 0xc0, !PT ;  /* 0xffffe000670e7812 */ /* 0x020fe200078ec0ff */
[----:B------:R-:W-:Y:S04]  /*36a0*/  BSSY B1, `(.L_x_50) ;  /* 0x0000008000017945 */ /* 0x000fe80003800000 */
[----:B------:R-:W-:-:S04]  /*36b0*/  FMUL R14, R14, R91 ;  /* 0x0000005b0e0e7220 */ /* 0x000fc80000400000 */
[----:B------:R-:W-:-:S05]  /*36c0*/  FFMA R65, R65, R90, R14 ;  /* 0x0000005a41417223 */ /* 0x000fca000000000e */
[----:B------:R-:W-:-:S05]  /*36d0*/  F2FP.TF32.F32.PACK_B R65, R65 ;  /* 0x00000041ff41723e */ /* 0x000fca00024050ff */
[----:B------:R0:W-:Y:S01]  /*36e0*/  @P0 STG.E desc[UR36][R20.64+0x44], R65 ;  /* 0x0000444114000986 */ /* 0x0001e2000c101924 */
[----:B------:R-:W-:-:S13]  /*36f0*/  ISETP.GT.AND P0, PT, R3, 0x8, P2 ;  /* 0x000000080300780c */ /* 0x000fda0001704270 */
[----:B0-----:R-:W-:Y:S05]  /*3700*/  @!P0 BRA `(.L_x_51) ;  /* 0x0000000000048947 */ /* 0x001fea0003800000 */
[----:B------:R0:W5:Y:S02]  /*3710*/  LDG.E.LTC128B R103, desc[UR36][R56.64+0x40] ;  /* 0x0000402438677981 */ /* 0x000164000c1e1920 */
.L_x_51:
[----:B------:R-:W-:Y:S05]  /*3720*/  BSYNC B1 ;  /* 0x0000000000017941 */ /* 0x000fea0003800000 */
.L_x_50:
        /* <DEDUP_REMOVED lines=9> */
.L_x_53:
[----:B------:R-:W-:Y:S05]  /*37c0*/  BSYNC B1 ;  /* 0x0000000000017941 */ /* 0x000fea0003800000 */
.L_x_52:
[----:B-----5:R-:W-:Y:S01]  /*37d0*/  LOP3.LUT R14, R103, 0xffffe000, RZ, 0xc0, !PT ;  /* 0xffffe000670e7812 */ /* 0x020fe200078ec0ff */
[----:B------:R-:W-:Y:S01]  /*37e0*/  BSSY B1, `(.L_x_54) ;  /* 0x000000a000017945 */ /* 0x000fe20003800000 */
[----:B------:R-:W-:-:S03]  /*37f0*/  ISETP.GT.AND P2, PT, R4, 0x18, PT ;  /* 0x000000180400780c */ /* 0x000fc60003f44270 */
[----:B------:R-:W-:Y:S01]  /*3800*/  FMUL R14, R14, R91 ;  /* 0x0000005b0e0e7220 */ /* 0x000fe20000400000 */
[----:B------:R-:W-:-:S03]  /*3810*/  P2R R66, PR, RZ, 0x4 ;  /* 0x00000004ff427803 */ /* 0x000fc60000000000 */
[----:B------:R-:W-:-:S05]  /*3820*/  FFMA R67, R67, R90, R14 ;  /* 0x0000005a43437223 */ /* 0x000fca000000000e */
[----:B------:R-:W-:-:S05]  /*3830*/  F2FP.TF32.F32.PACK_B R67, R67 ;  /* 0x00000043ff43723e */ /* 0x000fca00024050ff */
[----:B------:R0:W-:Y:S01]  /*3840*/  @P0 STG.E desc[UR36][R110.64+0x44], R67 ;  /* 0x000044436e000986 */ /* 0x0001e2000c101924 */
[----:B------:R-:W-:-:S13]  /*3850*/  ISETP.GT.AND P0, PT, R3, RZ, P2 ;  /* 0x000000ff0300720c */ /* 0x000fda0001704270 */
[----:B0-----:R-:W-:Y:S05]  /*3860*/  @!P0 BRA `(.L_x_55) ;  /* 0x0000000000048947 */ /* 0x001fea0003800000 */
[----:B------:R0:W5:Y:S02]  /*3870*/  LDG.E.LTC128B R103, desc[UR36][R6.64+0x60] ;  /* 0x0000602406677981 */ /* 0x000164000c1e1920 */
.L_x_55:
[----:B------:R-:W-:Y:S05]  /*3880*/  BSYNC B1 ;  /* 0x0000000000017941 */ /* 0x000fea0003800000 */
.L_x_54:
        /* <DEDUP_REMOVED lines=11> */
.L_x_57:
[----:B------:R-:W-:Y:S05]  /*3940*/  BSYNC B1 ;  /* 0x0000000000017941 */ /* 0x000fea0003800000 */
.L_x_56:
        /* <DEDUP_REMOVED lines=9> */
.L_x_59:
[----:B------:R-:W-:Y:S05]  /*39e0*/  BSYNC B1 ;  /* 0x0000000000017941 */ /* 0x000fea0003800000 */
.L_x_58:
        /* <DEDUP_REMOVED lines=9> */
.L_x_61:
[----:B------:R-:W-:Y:S05]  /*3a80*/  BSYNC B1 ;  /* 0x0000000000017941 */ /* 0x000fea0003800000 */
.L_x_60:
        /* <DEDUP_REMOVED lines=11> */
.L_x_63:
[----:B------:R-:W-:Y:S05]  /*3b40*/  BSYNC B1 ;  /* 0x0000000000017941 */ /* 0x000fea0003800000 */
.L_x_62:
        /* <DEDUP_REMOVED lines=11> */
.L_x_65:
[----:B------:R-:W-:Y:S05]  /*3c00*/  BSYNC B1 ;  /* 0x0000000000017941 */ /* 0x000fea0003800000 */
.L_x_64:
        /* <DEDUP_REMOVED lines=9> */
.L_x_67:
[----:B------:R-:W-:Y:S05]  /*3ca0*/  BSYNC B1 ;  /* 0x0000000000017941 */ /* 0x000fea0003800000 */
.L_x_66:
        /* <DEDUP_REMOVED lines=9> */
.L_x_69:
[----:B------:R-:W-:Y:S05]  /*3d40*/  BSYNC B1 ;  /* 0x0000000000017941 */ /* 0x000fea0003800000 */
.L_x_68:
        /* <DEDUP_REMOVED lines=11> */
.L_x_71:
[----:B------:R-:W-:Y:S05]  /*3e00*/  BSYNC B1 ;  /* 0x0000000000017941 */ /* 0x000fea0003800000 */
.L_x_70:
        /* <DEDUP_REMOVED lines=11> */
.L_x_73:
[----:B------:R-:W-:Y:S05]  /*3ec0*/  BSYNC B1 ;  /* 0x0000000000017941 */ /* 0x000fea0003800000 */
.L_x_72:
        /* <DEDUP_REMOVED lines=9> */
.L_x_75:
[----:B------:R-:W-:Y:S05]  /*3f60*/  BSYNC B1 ;  /* 0x0000000000017941 */ /* 0x000fea0003800000 */
.L_x_74:
        /* <DEDUP_REMOVED lines=9> */
.L_x_77:
[----:B------:R-:W-:Y:S05]  /*4000*/  BSYNC B1 ;  /* 0x0000000000017941 */ /* 0x000fea0003800000 */
.L_x_76:
[----:B-----5:R-:W-:Y:S01]  /*4010*/  LOP3.LUT R14, R103, 0xffffe000, RZ, 0xc0, !PT ;  /* 0xffffe000670e7812 */ /* 0x020fe200078ec0ff */
[----:B------:R-:W-:Y:S01]  /*4020*/  BSSY B1, `(.L_x_78) ;  /* 0x0000009000017945 */ /* 0x000fe20003800000 */
[----:B------:R-:W-:-:S03]  /*4030*/  ISETP.GT.AND P3, PT, R4, 0x30, PT ;  /* 0x000000300400780c */ /* 0x000fc60003f64270 */
[----:B------:R-:W-:-:S04]  /*4040*/  FMUL R14, R14, R91 ;  /* 0x0000005b0e0e7220 */ /* 0x000fc80000400000 */
[----:B------:R-:W-:-:S05]  /*4050*/  FFMA R79, R79, R90, R14 ;  /* 0x0000005a4f4f7223 */ /* 0x000fca000000000e */
[----:B------:R-:W-:-:S05]  /*4060*/  F2FP.TF32.F32.PACK_B R79, R79 ;  /* 0x0000004fff4f723e */ /* 0x000fca00024050ff */
[----:B------:R0:W-:Y:S01]  /*4070*/  @P0 STG.E desc[UR36][R110.64+0xa4], R79 ;  /* 0x0000a44f6e000986 */ /* 0x0001e2000c101924 */
[----:B------:R-:W-:-:S13]  /*4080*/  ISETP.GT.AND P0, PT, R3, RZ, P3 ;  /* 0x000000ff0300720c */ /* 0x000fda0001f04270 */
[----:B0-----:R-:W-:Y:S05]  /*4090*/  @!P0 BRA `(.L_x_79) ;  /* 0x0000000000048947 */ /* 0x001fea0003800000 */
[----:B------:R0:W5:Y:S02]  /*40a0*/  LDG.E.LTC128B R103, desc[UR36][R6.64+0xc0] ;  /* 0x0000c02406677981 */ /* 0x000164000c1e1920 */
.L_x_79:
[----:B------:R-:W-:Y:S05]  /*40b0*/  BSYNC B1 ;  /* 0x0000000000017941 */ /* 0x000fea0003800000 */
.L_x_78:
        /* <DEDUP_REMOVED lines=10> */
.L_x_81:
[----:B------:R-:W-:Y:S05]  /*4160*/  BSYNC B1 ;  /* 0x0000000000017941 */ /* 0x000fea0003800000 */
.L_x_80:
        /* <DEDUP_REMOVED lines=9> */
.L_x_83:
[----:B------:R-:W-:Y:S05]  /*4200*/  BSYNC B1 ;  /* 0x0000000000017941 */ /* 0x000fea0003800000 */
.L_x_82:
        /* <DEDUP_REMOVED lines=9> */
.L_x_85:
[----:B------:R-:W-:Y:S05]  /*42a0*/  BSYNC B1 ;  /* 0x0000000000017941 */ /* 0x000fea0003800000 */
.L_x_84:
        /* <DEDUP_REMOVED lines=10> */
.L_x_87:
[----:B------:R-:W-:Y:S05]  /*4350*/  BSYNC B1 ;  /* 0x0000000000017941 */ /* 0x000fea0003800000 */
.L_x_86:
[----:B-----5:R-:W-:Y:S01]  /*4360*/  LOP3.LUT R14, R103, 0xffffe000, RZ, 0xc0, !PT ;  /* 0xffffe000670e7812 */ /* 0x020fe200078ec0ff */
[----:B------:R-:W-:Y:S04]  /*4370*/  BSSY B1, `(.L_x_88) ;  /* 0x000000f000017945 */ /* 0x000fe80003800000 */
[----:B------:R-:W-:-:S04]  /*4380*/  FMUL R23, R14, R91 ;  /* 0x0000005b0e177220 */ /* 0x000fc80000400000 */
[----:B------:R-:W-:-:S05]  /*4390*/  FFMA R23, R84, R90, R23 ;  /* 0x0000005a54177223 */ /* 0x000fca0000000017 */
[----:B------:R-:W-:-:S05]  /*43a0*/  F2FP.TF32.F32.PACK_B R23, R23 ;  /* 0x00000017ff17723e */ /* 0x000fca00024050ff */
[----:B------:R0:W-:Y:S01]  /*43b0*/  @P0 STG.E desc[UR36][R20.64+0xe0], R23 ;  /* 0x0000e01714000986 */ /* 0x0001e2000c101924 */
[----:B------:R-:W-:-:S05]  /*43c0*/  IADD3 R62, P0, R15, R110, RZ ;  /* 0x0000006e0f3e7210 */ /* 0x000fca0007f1e0ff */
[----:B------:R-:W-:Y:S01]  /*43d0*/  IMAD.X R63, R5, 0x1, R111, P0 ;  /* 0x00000001053f7824 */ /* 0x000fe200000e066f */
[----:B------:R-:W-:-:S05]  /*43e0*/  IADD3 R64, P0, R15, R110, RZ ;  /* 0x0000006e0f407210 */ /* 0x000fca0007f1e0ff */
[----:B------:R-:W-:Y:S01]  /*43f0*/  IMAD.X R65, R5, 0x1, R111, P0 ;  /* 0x0000000105417824 */ /* 0x000fe200000e066f */
[----:B------:R-:W-:-:S05]  /*4400*/  IADD3 R14, P0, R15, R20, RZ ;  /* 0x000000140f0e7210 */ /* 0x000fca0007f1e0ff */
[----:B------:R-:W-:Y:S01]  /*4410*/  IMAD.X R15, R5, 0x1, R21, P0 ;  /* 0x00000001050f7824 */ /* 0x000fe200000e0615 */
[----:B------:R-:W-:-:S04]  /*4420*/  ISETP.GT.AND P0, PT, R4, 0x39, PT ;  /* 0x000000390400780c */ /* 0x000fc80003f04270 */
[----:B------:R-:W-:-:S13]  /*4430*/  ISETP.GT.AND P4, PT, R3, RZ, P0 ;  /* 0x000000ff0300720c */ /* 0x000fda0000784270 */
[----:B0-----:R-:W-:Y:S05]  /*4440*/  @!P4 BRA `(.L_x_89) ;  /* 0x000000000004c947 */ /* 0x001fea0003800000 */
[----:B------:R0:W5:Y:S02]  /*4450*/  LDG.E.LTC128B R103, desc[UR36][R6.64+0xe4] ;  /* 0x0000e42406677981 */ /* 0x000164000c1e1920 */
.L_x_89:
[----:B------:R-:W-:Y:S05]  /*4460*/  BSYNC B1 ;  /* 0x0000000000017941 */ /* 0x000fea0003800000 */
.L_x_88:
        /* <DEDUP_REMOVED lines=9> */
.L_x_91:
[----:B------:R-:W-:Y:S05]  /*4500*/  BSYNC B1 ;  /* 0x0000000000017941 */ /* 0x000fea0003800000 */
.L_x_90:
        /* <DEDUP_REMOVED lines=9> */
.L_x_93:
[----:B------:R-:W-:Y:S05]  /*45a0*/  BSYNC B1 ;  /* 0x0000000000017941 */ /* 0x000fea0003800000 */
.L_x_92:
[----:B-----5:R-:W-:-:S05]  /*45b0*/  LOP3.LUT R4, R103, 0xffffe000, RZ, 0xc0, !PT ;  /* 0xffffe00067047812 */ /* 0x020fca00078ec0ff */
[----:B------:R-:W-:-:S04]  /*45c0*/  FMUL R4, R4, R91 ;  /* 0x0000005b04047220 */ /* 0x000fc80000400000 */
[----:B------:R-:W-:-:S05]  /*45d0*/  FFMA R87, R87, R90, R4 ;  /* 0x0000005a57577223 */ /* 0x000fca0000000004 */
[----:B------:R-:W-:-:S05]  /*45e0*/  F2FP.TF32.F32.PACK_B R87, R87 ;  /* 0x00000057ff57723e */ /* 0x000fca00024050ff */
[----:B------:R0:W-:Y:S01]  /*45f0*/  @P4 STG.E desc[UR36][R110.64+0xe4], R87 ;  /* 0x0000e4576e004986 */ /* 0x0001e2000c101924 */
[----:B------:R-:W-:-:S13]  /*4600*/  ISETP.GT.AND P4, PT, R3, 0x80, P6 ;  /* 0x000000800300780c */ /* 0x000fda0003784270 */
[----:B------:R-:W2:Y:S01]  /*4610*/  @P4 LDG.E.LTC128B R103, desc[UR36][R60.64] ;  /* 0x000000243c674981 */ /* 0x000ea2000c1e1920 */
[----:B------:R-:W-:Y:S01]  /*4620*/  BSSY B1, `(.L_x_94) ;  /* 0x000000a000017945 */ /* 0x000fe20003800000 */
[----:B--2---:R-:W-:-:S05]  /*4630*/  LOP3.LUT R4, R103, 0xffffe000, RZ, 0xc0, !PT ;  /* 0xffffe00067047812 */ /* 0x004fca00078ec0ff */
[----:B------:R-:W-:-:S04]  /*4640*/  FMUL R5, R4, R91 ;  /* 0x0000005b04057220 */ /* 0x000fc80000400000 */
[----:B------:R-:W-:-:S05]  /*4650*/  FFMA R5, R24, R90, R5 ;  /* 0x0000005a18057223 */ /* 0x000fca0000000005 */
[----:B------:R-:W-:-:S05]  /*4660*/  F2FP.TF32.F32.PACK_B R5, R5 ;  /* 0x00000005ff05723e */ /* 0x000fca00024050ff */
[----:B------:R0:W-:Y:S01]  /*4670*/  @P4 STG.E desc[UR36][R14.64], R5 ;  /* 0x000000050e004986 */ /* 0x0001e2000c101924 */
[----:B------:R-:W-:-:S04]  /*4680*/  ISETP.NE.AND P4, PT, R119, RZ, PT ;  /* 0x000000ff7700720c */ /* 0x000fc80003f85270 */
[----:B------:R-:W-:-:S13]  /*4690*/  ISETP.GT.AND P4, PT, R3, 0x80, P4 ;  /* 0x000000800300780c */ /* 0x000fda0002784270 */
[----:B0-----:R-:W-:Y:S05]  /*46a0*/  @!P4 BRA `(.L_x_95) ;  /* 0x000000000004c947 */ /* 0x001fea0003800000 */
[----:B------:R0:W5:Y:S02]  /*46b0*/  LDG.E.LTC128B R103, desc[UR36][R58.64+0x4] ;  /* 0x000004243a677981 */ /* 0x000164000c1e1920 */
.L_x_95:
[----:B------:R-:W-:Y:S05]  /*46c0*/  BSYNC B1 ;  /* 0x0000000000017941 */ /* 0x000fea0003800000 */
.L_x_94:
[----:B-----5:R-:W-:Y:S01]  /*46d0*/  LOP3.LUT R4, R103, 0xffffe000, RZ, 0xc0, !PT ;  /* 0xffffe00067047812 */ /* 0x020fe200078ec0ff */
[----:B------:R-:W-:Y:S01]  /*46e0*/  @P4 IMAD.MOV.U32 R5, RZ, RZ, R15 ;  /* 0x000000ffff054224 */ /* 0x000fe200078e000f */
[----:B------:R-:W-:Y:S01]  /*46f0*/  ISETP.GT.AND P6, PT, R3, 0x88, P6 ;  /* 0x000000880300780c */ /* 0x000fe200037c4270 */
[----:B------:R-:W-:Y:S02]  /*4700*/  BSSY B1, `(.L_x_96) ;  /* 0x0000008000017945 */ /* 0x000fe40003800000 */
[----:B------:R-:W-:-:S04]  /*4710*/  FMUL R4, R4, R91 ;  /* 0x0000005b04047220 */ /* 0x000fc80000400000 */
[----:B------:R-:W-:Y:S01]  /*4720*/  FFMA R25, R25, R90, R4 ;  /* 0x0000005a19197223 */ /* 0x000fe20000000004 */
[----:B------:R-:W-:-:S04]  /*4730*/  @P4 IMAD.MOV.U32 R4, RZ, RZ, R14 ;  /* 0x000000ffff044224 */ /* 0x000fc800078e000e */
[----:B------:R-:W-:-:S05]  /*4740*/  F2FP.TF32.F32.PACK_B R25, R25 ;  /* 0x00000019ff19723e */ /* 0x000fca00024050ff */
[----:B------:R2:W-:Y:S01]  /*4750*/  @P4 STG.E desc[UR36][R4.64+0x4], R25 ;  /* 0x0000041904004986 */ /* 0x0005e2000c101924 */
[----:B------:R-:W-:Y:S05]  /*4760*/  @!P6 BRA `(.L_x_97) ;  /* 0x000000000004e947 */ /* 0x000fea0003800000 */
[----:B------:R0:W5:Y:S02]  /*4770*/  LDG.E.LTC128B R103, desc[UR36][R10.64] ;  /* 0x000000240a677981 */ /* 0x000164000c1e1920 */
.L_x_97:
[----:B------:R-:W-:Y:S05]  /*4780*/  BSYNC B1 ;  /* 0x0000000000017941 */ /* 0x000fea0003800000 */
.L_x_96:
[----:B--2--5:R-:W-:Y:S01]  /*4790*/  LOP3.LUT R4, R103, 0xffffe000, RZ, 0xc0, !PT ;  /* 0xffffe00067047812 */ /* 0x024fe200078ec0ff */
[----:B------:R-:W-:Y:S01]  /*47a0*/  BSSY B1, `(.L_x_98) ;  /* 0x0000009000017945 */ /* 0x000fe20003800000 */
[----:B------:R-:W-:-:S03]  /*47b0*/  ISETP.NE.AND P4, PT, R119, RZ, PT ;  /* 0x000000ff7700720c */ /* 0x000fc60003f85270 */
[----:B------:R-:W-:Y:S01]  /*47c0*/  FMUL R5, R4, R91 ;  /* 0x0000005b04057220 */ /* 0x000fe20000400000 */
[----:B------:R-:W-:-:S03]  /*47d0*/  ISETP.GT.AND P4, PT, R3, 0x88, P4 ;  /* 0x000000880300780c */ /* 0x000fc60002784270 */
[----:B------:R-:W-:-:S05]  /*47e0*/  FFMA R5, R26, R90, R5 ;  /* 0x0000005a1a057223 */ /* 0x000fca0000000005 */
[----:B------:R-:W-:-:S05]  /*47f0*/  F2FP.TF32.F32.PACK_B R5, R5 ;  /* 0x00000005ff05723e */ /* 0x000fca00024050ff */
[----:B------:R2:W-:Y:S01]  /*4800*/  @P6 STG.E desc[UR36][R62.64], R5 ;  /* 0x000000053e006986 */ /* 0x0005e2000c101924 */
[----:B------:R-:W-:Y:S05]  /*4810*/  @!P4 BRA `(.L_x_99) ;  /* 0x000000000004c947 */ /* 0x000fea0003800000 */
[----:B------:R0:W5:Y:S02]  /*4820*/  LDG.E.LTC128B R103, desc[UR36][R12.64+0x4] ;  /* 0x000004240c677981 */ /* 0x000164000c1e1920 */
.L_x_99:
[----:B------:R-:W-:Y:S05]  /*4830*/  BSYNC B1 ;  /* 0x0000000000017941 */ /* 0x000fea0003800000 */
.L_x_98:
[----:B-----5:R-:W-:Y:S01]  /*4840*/  LOP3.LUT R4, R103, 0xffffe000, RZ, 0xc0, !PT ;  /* 0xffffe00067047812 */ /* 0x020fe200078ec0ff */
[----:B------:R-:W-:Y:S01]  /*4850*/  BSSY B1, `(.L_x_100) ;  /* 0x0000009000017945 */ /* 0x000fe20003800000 */
[----:B------:R-:W-:-:S03]  /*4860*/  ISETP.NE.AND P6, PT, R116, RZ, PT ;  /* 0x000000ff7400720c */ /* 0x000fc60003fc5270 */
[----:B------:R-:W-:-:S04]  /*4870*/  FMUL R4, R4, R91 ;  /* 0x0000005b04047220 */ /* 0x000fc80000400000 */
[----:B------:R-:W-:-:S05]  /*4880*/  FFMA R27, R27, R90, R4 ;  /* 0x0000005a1b1b7223 */ /* 0x000fca0000000004 */
[----:B------:R-:W-:-:S05]  /*4890*/  F2FP.TF32.F32.PACK_B R27, R27 ;  /* 0x0000001bff1b723e */ /* 0x000fca00024050ff */
[----:B------:R0:W-:Y:S01]  /*48a0*/  @P4 STG.E desc[UR36][R64.64+0x4], R27 ;  /* 0x0000041b40004986 */ /* 0x0001e2000c101924 */
[----:B------:R-:W-:-:S13]  /*48b0*/  ISETP.GT.AND P4, PT, R3, 0x80, P6 ;  /* 0x000000800300780c */ /* 0x000fda0003784270 */
[----:B0-----:R-:W-:Y:S05]  /*48c0*/  @!P4 BRA `(.L_x_101) ;  /* 0x000000000004c947 */ /* 0x001fea0003800000 */
[----:B------:R0:W5:Y:S02]  /*48d0*/  LDG.E.LTC128B R103, desc[UR36][R58.64+0x20] ;  /* 0x000020243a677981 */ /* 0x000164000c1e1920 */
.L_x_101:
[----:B------:R-:W-:Y:S05]  /*48e0*/  BSYNC B1 ;  /* 0x0000000000017941 */ /* 0x000fea0003800000 */
.L_x_100:
[----:B-----5:R-:W-:Y:S01]  /*48f0*/  LOP3.LUT R4, R103, 0xffffe000, RZ, 0xc0, !PT ;  /* 0xffffe00067047812 */ /* 0x020fe200078ec0ff */
[----:B------:R-:W-:Y:S01]  /*4900*/  BSSY B1, `(.L_x_102) ;  /* 0x000000b000017945 */ /* 0x000fe20003800000 */
[----:B------:R-:W-:-:S03]  /*4910*/  ISETP.NE.AND P6, PT, R117, RZ, PT ;  /* 0x000000ff7500720c */ /* 0x000fc60003fc5270 */
[----:B--2---:R-:W-:Y:S01]  /*4920*/  FMUL R5, R4, R91 ;  /* 0x0000005b04057220 */ /* 0x004fe20000400000 */
[----:B------:R-:W-:-:S03]  /*4930*/  @P4 IMAD.MOV.U32 R4, RZ, RZ, R14 ;  /* 0x000000ffff044224 */ /* 0x000fc600078e000e */
[----:B-1-34-:R-:W-:Y:S01]  /*4940*/  FFMA R7, R28, R90, R5 ;  /* 0x0000005a1c077223 */ /* 0x01afe20000000005 */
[----:B------:R-:W-:-:S04]  /*4950*/  @P4 IMAD.MOV.U32 R5, RZ, RZ, R15 ;  /* 0x000000ffff054224 */ /* 0x000fc800078e000f */
[----:B------:R-:W-:-:S05]  /*4960*/  F2FP.TF32.F32.PACK_B R7, R7 ;  /* 0x00000007ff07723e */ /* 0x000fca00024050ff */
[----:B------:R1:W-:Y:S01]  /*4970*/  @P4 STG.E desc[UR36][R4.64+0x20], R7 ;  /* 0x0000200704004986 */ /* 0x0003e2000c101924 */
[----:B------:R-:W-:-:S13]  /*4980*/  ISETP.GT.AND P4, PT, R3, 0x80, P6 ;  /* 0x000000800300780c */ /* 0x000fda0003784270 */
[----:B-1----:R-:W-:Y:S05]  /*4990*/  @!P4 BRA `(.L_x_103) ;  /* 0x000000000004c947 */ /* 0x002fea0003800000 */
[----:B------:R1:W5:Y:S02]  /*49a0*/  LDG.E.LTC128B R103, desc[UR36][R58.64+0x24] ;  /* 0x000024243a677981 */ /* 0x000364000c1e1920 */
.L_x_103:
[----:B------:R-:W-:Y:S05]  /*49b0*/  BSYNC B1 ;  /* 0x0000000000017941 */ /* 0x000fea0003800000 */
.L_x_102:
[----:B-----5:R-:W-:Y:S01]  /*49c0*/  LOP3.LUT R4, R103, 0xffffe000, RZ, 0xc0, !PT ;  /* 0xffffe00067047812 */ /* 0x020fe200078ec0ff */
[----:B------:R-:W-:Y:S01]  /*49d0*/  @P4 IMAD.MOV.U32 R5, RZ, RZ, R15 ;  /* 0x000000ffff054224 */ /* 0x000fe200078e000f */
[----:B------:R-:W-:Y:S03]  /*49e0*/  BSSY B1, `(.L_x_104) ;  /* 0x000000a000017945 */ /* 0x000fe60003800000 */
[----:B------:R-:W-:-:S04]  /*49f0*/  FMUL R4, R4, R91 ;  /* 0x0000005b04047220 */ /* 0x000fc80000400000 */
[----:B------:R-:W-:Y:S01]  /*4a00*/  FFMA R29, R29, R90, R4 ;  /* 0x0000005a1d1d7223 */ /* 0x000fe20000000004 */
[----:B------:R-:W-:-:S04]  /*4a10*/  @P4 IMAD.MOV.U32 R4, RZ, RZ, R14 ;  /* 0x000000ffff044224 */ /* 0x000fc800078e000e */
[----:B------:R-:W-:-:S05]  /*4a20*/  F2FP.TF32.F32.PACK_B R29, R29 ;  /* 0x0000001dff1d723e */ /* 0x000fca00024050ff */
[----:B------:R2:W-:Y:S01]  /*4a30*/  @P4 STG.E desc[UR36][R4.64+0x24], R29 ;  /* 0x0000241d04004986 */ /* 0x0005e2000c101924 */
[----:B------:R-:W-:-:S04]  /*4a40*/  ISETP.NE.AND P4, PT, R116, RZ, PT ;  /* 0x000000ff7400720c */ /* 0x000fc80003f85270 */
[----:B------:R-:W-:-:S13]  /*4a50*/  ISETP.GT.AND P4, PT, R3, 0x88, P4 ;  /* 0x000000880300780c */ /* 0x000fda0002784270 */
[----:B--2---:R-:W-:Y:S05]  /*4a60*/  @!P4 BRA `(.L_x_105) ;  /* 0x000000000004c947 */ /* 0x004fea0003800000 */
[----:B------:R2:W5:Y:S02]  /*4a70*/  LDG.E.LTC128B R103, desc[UR36][R12.64+0x20] ;  /* 0x000020240c677981 */ /* 0x000564000c1e1920 */
.L_x_105:
[----:B------:R-:W-:Y:S05]  /*4a80*/  BSYNC B1 ;  /* 0x0000000000017941 */ /* 0x000fea0003800000 */
.L_x_104:
[----:B-----5:R-:W-:Y:S01]  /*4a90*/  LOP3.LUT R4, R103, 0xffffe000, RZ, 0xc0, !PT ;  /* 0xffffe00067047812 */ /* 0x020fe200078ec0ff */
[----:B------:R-:W-:Y:S04]  /*4aa0*/  BSSY B1, `(.L_x_106) ;  /* 0x0000008000017945 */ /* 0x000fe80003800000 */
[----:B------:R-:W-:-:S04]  /*4ab0*/  FMUL R5, R4, R91 ;  /* 0x0000005b04057220 */ /* 0x000fc80000400000 */
[----:B------:R-:W-:-:S05]  /*4ac0*/  FFMA R5, R30, R90, R5 ;  /* 0x0000005a1e057223 */ /* 0x000fca0000000005 */
[----:B------:R-:W-:-:S05]  /*4ad0*/  F2FP.TF32.F32.PACK_B R5, R5 ;  /* 0x00000005ff05723e */ /* 0x000fca00024050ff */
[----:B------:R3:W-:Y:S01]  /*4ae0*/  @P4 STG.E desc[UR36][R8.64+0x20], R5 ;  /* 0x0000200508004986 */ /* 0x0007e2000c101924 */
[----:B------:R-:W-:-:S13]  /*4af0*/  ISETP.GT.AND P4, PT, R3, 0x88, P6 ;  /* 0x000000880300780c */ /* 0x000fda0003784270 */
[----:B---3--:R-:W-:Y:S05]  /*4b00*/  @!P4 BRA `(.L_x_107) ;  /* 0x000000000004c947 */ /* 0x008fea0003800000 */
[----:B------:R3:W5:Y:S02]  /*4b10*/  LDG.E.LTC128B R103, desc[UR36][R12.64+0x24] ;  /* 0x000024240c677981 */ /* 0x000764000c1e1920 */
.L_x_107:
[----:B------:R-:W-:Y:S05]  /*4b20*/  BSYNC B1 ;  /* 0x0000000000017941 */ /* 0x000fea0003800000 */
.L_x_106:
[----:B-----5:R-:W-:Y:S01]  /*4b30*/  LOP3.LUT R4, R103, 0xffffe000, RZ, 0xc0, !PT ;  /* 0xffffe00067047812 */ /* 0x020fe200078ec0ff */
[----:B------:R-:W-:Y:S01]  /*4b40*/  @P4 IMAD.MOV.U32 R5, RZ, RZ, R9 ;  /* 0x000000ffff054224 */ /* 0x000fe200078e0009 */
[----:B------:R-:W-:Y:S01]  /*4b50*/  ISETP.NE.AND P6, PT, R112, RZ, PT ;  /* 0x000000ff7000720c */ /* 0x000fe20003fc5270 */
[----:B------:R-:W-:Y:S02]  /*4b60*/  BSSY B1, `(.L_x_108) ;  /* 0x0000009000017945 */ /* 0x000fe40003800000 */
[----:B------:R-:W-:-:S04]  /*4b70*/  FMUL R4, R4, R91 ;  /* 0x0000005b04047220 */ /* 0x000fc80000400000 */
[----:B------:R-:W-:Y:S01]  /*4b80*/  FFMA R31, R31, R90, R4 ;  /* 0x0000005a1f1f7223 */ /* 0x000fe20000000004 */
[----:B------:R-:W-:-:S04]  /*4b90*/  @P4 IMAD.MOV.U32 R4, RZ, RZ, R8 ;  /* 0x000000ffff044224 */ /* 0x000fc800078e0008 */
[----:B------:R-:W-:-:S05]  /*4ba0*/  F2FP.TF32.F32.PACK_B R31, R31 ;  /* 0x0000001fff1f723e */ /* 0x000fca00024050ff */
[----:B------:R4:W-:Y:S01]  /*4bb0*/  @P4 STG.E desc[UR36][R4.64+0x24], R31 ;  /* 0x0000241f04004986 */ /* 0x0009e2000c101924 */
[----:B------:R-:W-:-:S13]  /*4bc0*/  ISETP.GT.AND P4, PT, R3, 0x80, P6 ;  /* 0x000000800300780c */ /* 0x000fda0003784270 */
[----:B----4-:R-:W-:Y:S05]  /*4bd0*/  @!P4 BRA `(.L_x_109) ;  /* 0x000000000004c947 */ /* 0x010fea0003800000 */
[----:B------:R4:W5:Y:S02]  /*4be0*/  LDG.E.LTC128B R103, desc[UR36][R58.64+0x40] ;  /* 0x000040243a677981 */ /* 0x000964000c1e1920 */
.L_x_109:
[----:B------:R-:W-:Y:S05]  /*4bf0*/  BSYNC B1 ;  /* 0x0000000000017941 */ /* 0x000fea0003800000 */
.L_x_108:
[----:B-----5:R-:W-:Y:S01]  /*4c00*/  LOP3.LUT R4, R103, 0xffffe000, RZ, 0xc0, !PT ;  /* 0xffffe00067047812 */ /* 0x020fe200078ec0ff */
[----:B------:R-:W-:Y:S01]  /*4c10*/  BSSY B1, `(.L_x_110) ;  /* 0x000000b000017945 */ /* 0x000fe20003800000 */
[----:B------:R-:W-:-:S03]  /*4c20*/  ISETP.NE.AND P6, PT, R104, RZ, PT ;  /* 0x000000ff6800720c */ /* 0x000fc60003fc5270 */
[----:B------:R-:W-:Y:S01]  /*4c30*/  FMUL R5, R4, R91 ;  /* 0x0000005b04057220 */ /* 0x000fe20000400000 */
[----:B------:R-:W-:-:S03]  /*4c40*/  @P4 IMAD.MOV.U32 R4, RZ, RZ, R14 ;  /* 0x000000ffff044224 */ /* 0x000fc600078e000e */
[----:B------:R-:W-:Y:S01]  /*4c50*/  FFMA R7, R32, R90, R5 ;  /* 0x0000005a20077223 */ /* 0x000fe20000000005 */
[----:B------:R-:W-:-:S04]  /*4c60*/  @P4 IMAD.MOV.U32 R5, RZ, RZ, R15 ;  /* 0x000000ffff054224 */ /* 0x000fc800078e000f */
[----:B------:R-:W-:-:S05]  /*4c70*/  F2FP.TF32.F32.PACK_B R7, R7 ;  /* 0x00000007ff07723e */ /* 0x000fca00024050ff */
[----:B------:R0:W-:Y:S01]  /*4c80*/  @P4 STG.E desc[UR36][R4.64+0x40], R7 ;  /* 0x0000400704004986 */ /* 0x0001e2000c101924 */
[----:B------:R-:W-:-:S13]  /*4c90*/  ISETP.GT.AND P4, PT, R3, 0x80, P6 ;  /* 0x000000800300780c */ /* 0x000fda0003784270 */
[----:B0-----:R-:W-:Y:S05]  /*4ca0*/  @!P4 BRA `(.L_x_111) ;  /* 0x000000000004c947 */ /* 0x001fea0003800000 */
[----:B------:R0:W5:Y:S02]  /*4cb0*/  LDG.E.LTC128B R103, desc[UR36][R58.64+0x44] ;  /* 0x000044243a677981 */ /* 0x000164000c1e1920 */
.L_x_111:
[----:B------:R-:W-:Y:S05]  /*4cc0*/  BSYNC B1 ;  /* 0x0000000000017941 */ /* 0x000fea0003800000 */
.L_x_110:
        /* <DEDUP_REMOVED lines=10> */
[----:B0-----:R-:W-:Y:S05]  /*4d70*/  @!P4 BRA `(.L_x_113) ;  /* 0x000000000004c947 */ /* 0x001fea0003800000 */
[----:B------:R0:W5:Y:S02]  /*4d80*/  LDG.E.LTC128B R103, desc[UR36][R12.64+0x40] ;  /* 0x000040240c677981 */ /* 0x000164000c1e1920 */
.L_x_113:
[----:B------:R-:W-:Y:S05]  /*4d90*/  BSYNC B1 ;  /* 0x0000000000017941 */ /* 0x000fea0003800000 */
.L_x_112:
[----:B-----5:R-:W-:Y:S01]  /*4da0*/  LOP3.LUT R4, R103, 0xffffe000, RZ, 0xc0, !PT ;  /* 0xffffe00067047812 */ /* 0x020fe200078ec0ff */
[----:B------:R-:W-:Y:S04]  /*4db0*/  BSSY B1, `(.L_x_114) ;  /* 0x000000a000017945 */ /* 0x000fe80003800000 */
        /* <DEDUP_REMOVED lines=9> */
.L_x_115:
[----:B------:R-:W-:Y:S05]  /*4e50*/  BSYNC B1 ;  /* 0x0000000000017941 */ /* 0x000fea0003800000 */
.L_x_114:
        /* <DEDUP_REMOVED lines=10> */
[----:B0-----:R-:W-:Y:S05]  /*4f00*/  @!P4 BRA `(.L_x_117) ;  /* 0x000000000004c947 */ /* 0x001fea0003800000 */
[----:B------:R0:W5:Y:S02]  /*4f10*/  LDG.E.LTC128B R103, desc[UR36][R58.64+0x60] ;  /* 0x000060243a677981 */ /* 0x000164000c1e1920 */
.L_x_117:
[----:B------:R-:W-:Y:S05]  /*4f20*/  BSYNC B1 ;  /* 0x0000000000017941 */ /* 0x000fea0003800000 */
.L_x_116:
        /* <DEDUP_REMOVED lines=12> */
.L_x_119:
[----:B------:R-:W-:Y:S05]  /*4ff0*/  BSYNC B1 ;  /* 0x0000000000017941 */ /* 0x000fea0003800000 */
.L_x_118:
        /* <DEDUP_REMOVED lines=12> */
.L_x_121:
[----:B------:R-:W-:Y:S05]  /*50c0*/  BSYNC B1 ;  /* 0x0000000000017941 */ /* 0x000fea0003800000 */
.L_x_120:
        /* <DEDUP_REMOVED lines=11> */
.L_x_123:
[----:B------:R-:W-:Y:S05]  /*5180*/  BSYNC B1 ;  /* 0x0000000000017941 */ /* 0x000fea0003800000 */
.L_x_122:
        /* <DEDUP_REMOVED lines=12> */
.L_x_125:
[----:B------:R-:W-:Y:S05]  /*5250*/  BSYNC B1 ;  /* 0x0000000000017941 */ /* 0x000fea0003800000 */
.L_x_124:
        /* <DEDUP_REMOVED lines=12> */
.L_x_127:
[----:B------:R-:W-:Y:S05]  /*5320*/  BSYNC B1 ;  /* 0x0000000000017941 */ /* 0x000fea0003800000 */
.L_x_126:
        /* <DEDUP_REMOVED lines=12> */
.L_x_129:
[----:B------:R-:W-:Y:S05]  /*53f0*/  BSYNC B1 ;  /* 0x0000000000017941 */ /* 0x000fea0003800000 */
.L_x_128:
        /* <DEDUP_REMOVED lines=11> */
.L_x_131:
[----:B------:R-:W-:Y:S05]  /*54b0*/  BSYNC B1 ;  /* 0x0000000000017941 */ /* 0x000fea0003800000 */
.L_x_130:
        /* <DEDUP_REMOVED lines=12> */
.L_x_133:
[----:B------:R-:W-:Y:S05]  /*5580*/  BSYNC B1 ;  /* 0x0000000000017941 */ /* 0x000fea0003800000 */
.L_x_132:
        /* <DEDUP_REMOVED lines=11> */
.L_x_135:
[----:B------:R-:W-:Y:S05]  /*5640*/  BSYNC B1 ;  /* 0x0000000000017941 */ /* 0x000fea0003800000 */
.L_x_134:
        /* <DEDUP_REMOVED lines=11> */
.L_x_137:
[----:B------:R-:W-:Y:S05]  /*5700*/  BSYNC B1 ;  /* 0x0000000000017941 */ /* 0x000fea0003800000 */
.L_x_136:
[----:B-----5:R-:W-:Y:S01]  /*5710*/  LOP3.LUT R4, R103, 0xffffe000, RZ, 0xc0, !PT ;  /* 0xffffe00067047812 */ /* 0x020fe200078ec0ff */
[----:B------:R-:W-:Y:S01]  /*5720*/  BSSY B1, `(.L_x_138) ;  /* 0x000000a000017945 */ /* 0x000fe20003800000 */
[----:B------:R-:W-:-:S03]  /*5730*/  ISETP.GT.AND P5, PT, R3, 0x88, P5 ;  /* 0x000000880300780c */ /* 0x000fc60002fa4270 */
[----:B------:R-:W-:Y:S01]  /*5740*/  FMUL R5, R4, R91 ;  /* 0x0000005b04057220 */ /* 0x000fe20000400000 */
[----:B------:R-:W-:-:S03]  /*5750*/  @P4 IMAD.MOV.U32 R4, RZ, RZ, R8 ;  /* 0x000000ffff044224 */ /* 0x000fc600078e0008 */
[----:B------:R-:W-:Y:S01]  /*5760*/  FFMA R7, R46, R90, R5 ;  /* 0x0000005a2e077223 */ /* 0x000fe20000000005 */
[----:B------:R-:W-:-:S04]  /*5770*/  @P4 IMAD.MOV.U32 R5, RZ, RZ, R9 ;  /* 0x000000ffff054224 */ /* 0x000fc800078e0009 */
[----:B------:R-:W-:-:S05]  /*5780*/  F2FP.TF32.F32.PACK_B R7, R7 ;  /* 0x00000007ff07723e */ /* 0x000fca00024050ff */
[----:B------:R0:W-:Y:S01]  /*5790*/  @P4 STG.E desc[UR36][R4.64+0xa0], R7 ;  /* 0x0000a00704004986 */ /* 0x0001e2000c101924 */
[----:B------:R-:W-:Y:S05]  /*57a0*/  @!P5 BRA `(.L_x_139) ;  /* 0x000000000004d947 */ /* 0x000fea0003800000 */
[----:B------:R0:W5:Y:S02]  /*57b0*/  LDG.E.LTC128B R103, desc[UR36][R12.64+0xa4] ;  /* 0x0000a4240c677981 */ /* 0x000164000c1e1920 */
.L_x_139:
[----:B------:R-:W-:Y:S05]  /*57c0*/  BSYNC B1 ;  /* 0x0000000000017941 */ /* 0x000fea0003800000 */
.L_x_138:
[----:B0----5:R-:W-:Y:S01]  /*57d0*/  LOP3.LUT R4, R103, 0xffffe000, RZ, 0xc0, !PT ;  /* 0xffffe00067047812 */ /* 0x021fe200078ec0ff */
        /* <DEDUP_REMOVED lines=10> */
.L_x_141:
[----:B------:R-:W-:Y:S05]  /*5880*/  BSYNC B1 ;  /* 0x0000000000017941 */ /* 0x000fea0003800000 */
.L_x_140:
[----:B0----5:R-:W-:Y:S01]  /*5890*/  LOP3.LUT R4, R103, 0xffffe000, RZ, 0xc0, !PT ;  /* 0xffffe00067047812 */ /* 0x021fe200078ec0ff */
        /* <DEDUP_REMOVED lines=10> */
.L_x_143:
[----:B------:R-:W-:Y:S05]  /*5940*/  BSYNC B1 ;  /* 0x0000000000017941 */ /* 0x000fea0003800000 */
.L_x_142:
        /* <DEDUP_REMOVED lines=11> */
.L_x_145:
[----:B------:R-:W-:Y:S05]  /*5a00*/  BSYNC B1 ;  /* 0x0000000000017941 */ /* 0x000fea0003800000 */
.L_x_144:
        /* <DEDUP_REMOVED lines=11> */
.L_x_147:
[----:B------:R-:W-:Y:S05]  /*5ac0*/  BSYNC B1 ;  /* 0x0000000000017941 */ /* 0x000fea0003800000 */
.L_x_146:
        /* <DEDUP_REMOVED lines=11> */
.L_x_149:
[----:B------:R-:W-:Y:S05]  /*5b80*/  BSYNC B1 ;  /* 0x0000000000017941 */ /* 0x000fea0003800000 */
.L_x_148:
        /* <DEDUP_REMOVED lines=11> */
.L_x_151:
[----:B------:R-:W-:Y:S05]  /*5c40*/  BSYNC B1 ;  /* 0x0000000000017941 */ /* 0x000fea0003800000 */
.L_x_150:
[----:B0----5:R-:W-:Y:S01]  /*5c50*/  LOP3.LUT R4, R103, 0xffffe000, RZ, 0xc0, !PT ;  /* 0xffffe00067047812 */ /* 0x021fe200078ec0ff */
        /* <DEDUP_REMOVED lines=8> */
.L_x_153:
[----:B------:R-:W-:Y:S05]  /*5ce0*/  BSYNC B1 ;  /* 0x0000000000017941 */ /* 0x000fea0003800000 */
.L_x_152:
        /* <DEDUP_REMOVED lines=11> */
.L_x_155:
[----:B------:R-:W-:Y:S05]  /*5da0*/  BSYNC B1 ;  /* 0x0000000000017941 */ /* 0x000fea0003800000 */
.L_x_154:
[----:B------:R-:W-:Y:S05]  /*5db0*/  @!P0 BRA `(.L_x_156) ;  /* 0x00000014008c8947 */ /* 0x000fea0003800000 */
[----:B0----5:R-:W-:-:S05]  /*5dc0*/  LOP3.LUT R4, R103, 0xffffe000, RZ, 0xc0, !PT ;  /* 0xffffe00067047812 */ /* 0x021fca00078ec0ff */
[----:B------:R-:W-:-:S04]  /*5dd0*/  FMUL R4, R4, R91 ;  /* 0x0000005b04047220 */ /* 0x000fc80000400000 */
[----:B------:R-:W-:-:S05]  /*5de0*/  FFMA R55, R55, R90, R4 ;  /* 0x0000005a37377223 */ /* 0x000fca0000000004 */
[----:B------:R-:W-:-:S05]  /*5df0*/  F2FP.TF32.F32.PACK_B R55, R55 ;  /* 0x00000037ff37723e */ /* 0x000fca00024050ff */
[----:B------:R0:W-:Y:S01]  /*5e00*/  STG.E desc[UR36][R8.64+0xe4], R55 ;  /* 0x0000e43708007986 */ /* 0x0001e2000c101924 */
[----:B------:R-:W-:Y:S05]  /*5e10*/  BRA `(.L_x_156) ;  /* 0x0000001400747947 */ /* 0x000fea0003800000 */
.L_x_33:
[----:B------:R-:W-:Y:S01]  /*5e20*/  ULDC.64 UR4, c[0x0][0x5c0] ;  /* 0x0001700000047ab9 */ /* 0x000fe20000000a00 */
[-C--:B------:R-:W-:Y:S01]  /*5e30*/  FMUL R5, R56, R90.reuse ;  /* 0x0000005a38057220 */ /* 0x080fe20000400000 */
[----:B------:R-:W-:Y:S01]  /*5e40*/  ISETP.GT.AND P4, PT, R4, 0x1, PT ;  /* 0x000000010400780c */ /* 0x000fe20003f84270 */
[-C--:B------:R-:W-:Y:S01]  /*5e50*/  FMUL R57, R57, R90.reuse ;  /* 0x0000005a39397220 */ /* 0x080fe20000400000 */
[----:B------:R-:W-:Y:S01]  /*5e60*/  LEA R8, P2, R114, UR4, 0x2 ;  /* 0x0000000472087c11 */ /* 0x000fe2000f8410ff */
[----:B------:R-:W-:Y:S01]  /*5e70*/  IMAD.SHL.U32 R15, R92, 0x4, RZ ;  /* 0x000000045c0f7824 */ /* 0x000fe200078e00ff */
[----:B------:R-:W-:Y:S01]  /*5e80*/  ISETP.GT.AND P1, PT, R3, RZ, P4 ;  /* 0x000000ff0300720c */ /* 0x000fe20002724270 */
[----:B------:R-:W-:Y:S01]  /*5e90*/  IMAD.SHL.U32 R103, R93, 0x4, RZ ;  /* 0x000000045d677824 */ /* 0x000fe200078e00ff */
[----:B------:R-:W-:Y:S01]  /*5ea0*/  LEA.HI.X R9, R114, UR5, R21, 0x2, P2 ;  /* 0x0000000572097c11 */ /* 0x000fe200090f1415 */
[-C--:B------:R-:W-:Y:S01]  /*5eb0*/  FMUL R59, R59, R90.reuse ;  /* 0x0000005a3b3b7220 */ /* 0x080fe20000400000 */
[----:B------:R-:W-:Y:S01]  /*5ec0*/  F2FP.TF32.F32.PACK_B R5, R5 ;  /* 0x00000005ff05723e */ /* 0x000fe200024050ff */
[-C--:B------:R-:W-:Y:S01]  /*5ed0*/  FMUL R13, R58, R90.reuse ;  /* 0x0000005a3a0d7220 */ /* 0x080fe20000400000 */
[----:B------:R-:W-:Y:S01]  /*5ee0*/  F2FP.TF32.F32.PACK_B R57, R57 ;  /* 0x00000039ff39723e */ /* 0x000fe200024050ff */
[-C--:B------:R-:W-:Y:S01]  /*5ef0*/  FMUL R61, R61, R90.reuse ;  /* 0x0000005a3d3d7220 */ /* 0x080fe20000400000 */
[----:B------:R-:W-:Y:S01]  /*5f00*/  SHF.L.U64.HI R7, R92, 0x2, R95 ;  /* 0x000000025c077819 */ /* 0x000fe2000001025f */
[----:B------:R0:W-:Y:S01]  /*5f10*/  @P0 STG.E desc[UR36][R8.64], R5 ;  /* 0x0000000508000986 */ /* 0x0001e2000c101924 */
[----:B------:R-:W-:Y:S01]  /*5f20*/  ISETP.GT.AND P0, PT, R3, 0x8, P4 ;  /* 0x000000080300780c */ /* 0x000fe20002704270 */
[----:B------:R-:W-:Y:S01]  /*5f30*/  FMUL R63, R63, R90 ;  /* 0x0000005a3f3f7220 */ /* 0x000fe20000400000 */
[----:B------:R-:W-:Y:S01]  /*5f40*/  IADD3 R10, P2, R15, R8, RZ ;  /* 0x000000080f0a7210 */ /* 0x000fe20007f5e0ff */
[----:B------:R-:W-:Y:S01]  /*5f50*/  @P1 STG.E desc[UR36][R8.64+0x4], R57 ;  /* 0x0000043908001986 */ /* 0x000fe2000c101924 */
[----:B------:R-:W-:Y:S01]  /*5f60*/  SHF.L.U64.HI R23, R93, 0x2, R94 ;  /* 0x000000025d177819 */ /* 0x000fe2000001025e */
[----:B------:R-:W-:Y:S01]  /*5f70*/  FMUL R65, R65, R90 ;  /* 0x0000005a41417220 */ /* 0x000fe20000400000 */
[----:B------:R-:W-:Y:S01]  /*5f80*/  F2FP.TF32.F32.PACK_B R59, R59 ;  /* 0x0000003bff3b723e */ /* 0x000fe200024050ff */
[----:B------:R-:W-:Y:S01]  /*5f90*/  IMAD.X R11, R7, 0x1, R9, P2 ;  /* 0x00000001070b7824 */ /* 0x000fe200010e0609 */
[----:B------:R-:W-:Y:S01]  /*5fa0*/  IADD3 R6, P1, P2, R103, R8, R15 ;  /* 0x0000000867067210 */ /* 0x000fe20007a3e00f */
[-C--:B------:R-:W-:Y:S01]  /*5fb0*/  FMUL R67, R67, R90.reuse ;  /* 0x0000005a43437220 */ /* 0x080fe20000400000 */
[----:B------:R-:W-:Y:S01]  /*5fc0*/  ISETP.GT.AND P5, PT, R4, 0x8, PT ;  /* 0x000000080400780c */ /* 0x000fe20003fa4270 */
[-C--:B0-----:R-:W-:Y:S01]  /*5fd0*/  FMUL R5, R60, R90.reuse ;  /* 0x0000005a3c057220 */ /* 0x081fe20000400000 */
[C---:B------:R-:W-:Y:S01]  /*5fe0*/  ISETP.GT.AND P4, PT, R4.reuse, 0x9, PT ;  /* 0x000000090400780c */ /* 0x040fe20003f84270 */
[----:B------:R-:W-:Y:S01]  /*5ff0*/  @P0 STG.E desc[UR36][R10.64+0x4], R59 ;  /* 0x0000043b0a000986 */ /* 0x000fe2000c101924 */
[----:B------:R-:W-:Y:S01]  /*6000*/  ISETP.GT.AND P3, PT, R3, 0x8, P6 ;  /* 0x000000080300780c */ /* 0x000fe20003764270 */
[-C--:B------:R-:W-:Y:S01]  /*6010*/  FMUL R69, R69, R90.reuse ;  /* 0x0000005a45457220 */ /* 0x080fe20000400000 */
[----:B------:R-:W-:Y:S01]  /*6020*/  IADD3.X R7, R23, R9, R7, P1, P2 ;  /* 0x0000000917077210 */ /* 0x000fe20000fe4407 */
[-C--:B------:R-:W-:Y:S01]  /*6030*/  FMUL R71, R71, R90.reuse ;  /* 0x0000005a47477220 */ /* 0x080fe20000400000 */
[----:B------:R-:W-:Y:S01]  /*6040*/  ISETP.GT.AND P1, PT, R3, RZ, P5 ;  /* 0x000000ff0300720c */ /* 0x000fe20002f24270 */
[-C--:B------:R-:W-:Y:S01]  /*6050*/  FMUL R73, R73, R90.reuse ;  /* 0x0000005a49497220 */ /* 0x080fe20000400000 */
[----:B------:R-:W-:Y:S01]  /*6060*/  ISETP.GT.AND P0, PT, R3, RZ, P4 ;  /* 0x000000ff0300720c */ /* 0x000fe20002704270 */
[-C--:B------:R-:W-:Y:S01]  /*6070*/  FMUL R75, R75, R90.reuse ;  /* 0x0000005a4b4b7220 */ /* 0x080fe20000400000 */
[----:B------:R-:W-:Y:S01]  /*6080*/  F2FP.TF32.F32.PACK_B R13, R13 ;  /* 0x0000000dff0d723e */ /* 0x000fe200024050ff */
[-C--:B------:R-:W-:Y:S01]  /*6090*/  FMUL R77, R77, R90.reuse ;  /* 0x0000005a4d4d7220 */ /* 0x080fe20000400000 */
[----:B------:R-:W-:Y:S01]  /*60a0*/  F2FP.TF32.F32.PACK_B R5, R5 ;  /* 0x00000005ff05723e */ /* 0x000fe200024050ff */
[-C--:B------:R-:W-:Y:S01]  /*60b0*/  FMUL R79, R79, R90.reuse ;  /* 0x0000005a4f4f7220 */ /* 0x080fe20000400000 */
[----:B------:R-:W-:Y:S01]  /*60c0*/  F2FP.TF32.F32.PACK_B R61, R61 ;  /* 0x0000003dff3d723e */ /* 0x000fe200024050ff */
[----:B------:R0:W-:Y:S01]  /*60d0*/  @P3 STG.E desc[UR36][R10.64], R13 ;  /* 0x0000000d0a003986 */ /* 0x0001e2000c101924 */
[----:B------:R-:W-:Y:S01]  /*60e0*/  F2FP.TF32.F32.PACK_B R63, R63 ;  /* 0x0000003fff3f723e */ /* 0x000fe200024050ff */
[-C--:B------:R-:W-:Y:S01]  /*60f0*/  FMUL R81, R81, R90.reuse ;  /* 0x0000005a51517220 */ /* 0x080fe20000400000 */
[C---:B------:R-:W-:Y:S01]  /*6100*/  ISETP.GT.AND P3, PT, R4.reuse, 0x10, PT ;  /* 0x000000100400780c */ /* 0x040fe20003f64270 */
[----:B------:R1:W-:Y:S01]  /*6110*/  @P1 STG.E desc[UR36][R8.64+0x20], R5 ;  /* 0x0000200508001986 */ /* 0x0003e2000c101924 */
[----:B------:R-:W-:Y:S01]  /*6120*/  ISETP.GT.AND P1, PT, R3, 0x8, P5 ;  /* 0x000000080300780c */ /* 0x000fe20002f24270 */
[-C--:B------:R-:W-:Y:S01]  /*6130*/  FMUL R83, R83, R90.reuse ;  /* 0x0000005a53537220 */ /* 0x080fe20000400000 */
[----:B------:R-:W-:Y:S01]  /*6140*/  ISETP.GT.AND P2, PT, R4, 0x11, PT ;  /* 0x000000110400780c */ /* 0x000fe20003f44270 */
[----:B------:R-:W-:Y:S01]  /*6150*/  @P0 STG.E desc[UR36][R8.64+0x24], R61 ;  /* 0x0000243d08000986 */ /* 0x000fe2000c101924 */
[----:B------:R-:W-:Y:S01]  /*6160*/  ISETP.GT.AND P0, PT, R3, 0x8, P4 ;  /* 0x000000080300780c */ /* 0x000fe20002704270 */
[-C--:B------:R-:W-:Y:S01]  /*6170*/  FMUL R85, R85, R90.reuse ;  /* 0x0000005a55557220 */ /* 0x080fe20000400000 */
[----:B------:R-:W-:Y:S01]  /*6180*/  F2FP.TF32.F32.PACK_B R65, R65 ;  /* 0x00000041ff41723e */ /* 0x000fe200024050ff */
[-C--:B0-----:R-:W-:Y:S01]  /*6190*/  FMUL R13, R62, R90.reuse ;  /* 0x0000005a3e0d7220 */ /* 0x081fe20000400000 */
[----:B------:R-:W-:Y:S01]  /*61a0*/  F2FP.TF32.F32.PACK_B R67, R67 ;  /* 0x00000043ff43723e */ /* 0x000fe200024050ff */
[-C--:B------:R-:W-:Y:S01]  /*61b0*/  FMUL R87, R87, R90.reuse ;  /* 0x0000005a57577220 */ /* 0x080fe20000400000 */
[----:B------:R-:W-:Y:S01]  /*61c0*/  F2FP.TF32.F32.PACK_B R69, R69 ;  /* 0x00000045ff45723e */ /* 0x000fe200024050ff */
[-C--:B-1----:R-:W-:Y:S01]  /*61d0*/  FMUL R5, R64, R90.reuse ;  /* 0x0000005a40057220 */ /* 0x082fe20000400000 */
[----:B------:R-:W-:Y:S01]  /*61e0*/  F2FP.TF32.F32.PACK_B R13, R13 ;  /* 0x0000000dff0d723e */ /* 0x000fe200024050ff */
[-C--:B------:R-:W-:Y:S01]  /*61f0*/  FMUL R25, R25, R90.reuse ;  /* 0x0000005a19197220 */ /* 0x080fe20000400000 */
[----:B------:R-:W-:Y:S01]  /*6200*/  F2FP.TF32.F32.PACK_B R71, R71 ;  /* 0x00000047ff47723e */ /* 0x000fe200024050ff */
[-C--:B------:R-:W-:Y:S01]  /*6210*/  FMUL R27, R27, R90.reuse ;  /* 0x0000005a1b1b7220 */ /* 0x080fe20000400000 */
[----:B------:R-:W-:Y:S01]  /*6220*/  F2FP.TF32.F32.PACK_B R5, R5 ;  /* 0x00000005ff05723e */ /* 0x000fe200024050ff */
[----:B------:R-:W-:Y:S01]  /*6230*/  @P0 STG.E desc[UR36][R10.64+0x24], R63 ;  /* 0x0000243f0a000986 */ /* 0x000fe2000c101924 */
[----:B------:R-:W-:Y:S01]  /*6240*/  ISETP.GT.AND P0, PT, R3, RZ, P3 ;  /* 0x000000ff0300720c */ /* 0x000fe20001f04270 */
[-C--:B------:R-:W-:Y:S01]  /*6250*/  FMUL R29, R29, R90.reuse ;  /* 0x0000005a1d1d7220 */ /* 0x080fe20000400000 */
[----:B------:R-:W-:Y:S01]  /*6260*/  F2FP.TF32.F32.PACK_B R73, R73 ;  /* 0x00000049ff49723e */ /* 0x000fe200024050ff */
[----:B------:R0:W-:Y:S01]  /*6270*/  @P1 STG.E desc[UR36][R10.64+0x20], R13 ;  /* 0x0000200d0a001986 */ /* 0x0001e2000c101924 */
[C---:B------:R-:W-:Y:S01]  /*6280*/  ISETP.GT.AND P1, PT, R4.reuse, 0x19, PT ;  /* 0x000000190400780c */ /* 0x040fe20003f24270 */
[-C--:B------:R-:W-:Y:S01]  /*6290*/  FMUL R31, R31, R90.reuse ;  /* 0x0000005a1f1f7220 */ /* 0x080fe20000400000 */
[----:B------:R-:W-:Y:S01]  /*62a0*/  F2FP.TF32.F32.PACK_B R75, R75 ;  /* 0x0000004bff4b723e */ /* 0x000fe200024050ff */
[-C--:B------:R-:W-:Y:S01]  /*62b0*/  FMUL R33, R33, R90.reuse ;  /* 0x0000005a21217220 */ /* 0x080fe20000400000 */
[C---:B------:R-:W-:Y:S01]  /*62c0*/  ISETP.GT.AND P5, PT, R4.reuse, 0x28, PT ;  /* 0x000000280400780c */ /* 0x040fe20003fa4270 */
[-C--:B------:R-:W-:Y:S01]  /*62d0*/  FMUL R35, R35, R90.reuse ;  /* 0x0000005a23237220 */ /* 0x080fe20000400000 */
[----:B------:R-:W-:Y:S01]  /*62e0*/  ISETP.GT.AND P4, PT, R4, 0x29, PT ;  /* 0x000000290400780c */ /* 0x000fe20003f84270 */
[-C--:B------:R-:W-:Y:S01]  /*62f0*/  FMUL R37, R37, R90.reuse ;  /* 0x0000005a25257220 */ /* 0x080fe20000400000 */
[----:B------:R-:W-:Y:S01]  /*6300*/  F2FP.TF32.F32.PACK_B R77, R77 ;  /* 0x0000004dff4d723e */ /* 0x000fe200024050ff */
[----:B------:R1:W-:Y:S01]  /*6310*/  @P0 STG.E desc[UR36][R8.64+0x40], R5 ;  /* 0x0000400508000986 */ /* 0x0003e2000c101924 */
[----:B------:R-:W-:Y:S01]  /*6320*/  ISETP.GT.AND P0, PT, R3, RZ, P2 ;  /* 0x000000ff0300720c */ /* 0x000fe20001704270 */
[-C--:B0-----:R-:W-:Y:S01]  /*6330*/  FMUL R13, R66, R90.reuse ;  /* 0x0000005a420d7220 */ /* 0x081fe20000400000 */
[----:B------:R-:W-:Y:S01]  /*6340*/  F2FP.TF32.F32.PACK_B R79, R79 ;  /* 0x0000004fff4f723e */ /* 0x000fe200024050ff */
[-C--:B------:R-:W-:Y:S01]  /*6350*/  FMUL R39, R39, R90.reuse ;  /* 0x0000005a27277220 */ /* 0x080fe20000400000 */
[----:B------:R-:W-:Y:S01]  /*6360*/  F2FP.TF32.F32.PACK_B R81, R81 ;  /* 0x00000051ff51723e */ /* 0x000fe200024050ff */
[-C--:B------:R-:W-:Y:S01]  /*6370*/  FMUL R41, R41, R90.reuse ;  /* 0x0000005a29297220 */ /* 0x080fe20000400000 */
[----:B------:R-:W-:Y:S01]  /*6380*/  F2FP.TF32.F32.PACK_B R13, R13 ;  /* 0x0000000dff0d723e */ /* 0x000fe200024050ff */
[-C--:B------:R-:W-:Y:S01]  /*6390*/  FMUL R43, R43, R90.reuse ;  /* 0x0000005a2b2b7220 */ /* 0x080fe20000400000 */
[----:B------:R-:W-:Y:S01]  /*63a0*/  F2FP.TF32.F32.PACK_B R83, R83 ;  /* 0x00000053ff53723e */ /* 0x000fe200024050ff */
[-C--:B------:R-:W-:Y:S01]  /*63b0*/  FMUL R45, R45, R90.reuse ;  /* 0x0000005a2d2d7220 */ /* 0x080fe20000400000 */
[----:B------:R-:W-:Y:S01]  /*63c0*/  P2R R57, PR, RZ, 0x20 ;  /* 0x00000020ff397803 */ /* 0x000fe20000000000 */
[-C--:B-1----:R-:W-:Y:S01]  /*63d0*/  FMUL R5, R68, R90.reuse ;  /* 0x0000005a44057220 */ /* 0x082fe20000400000 */
[----:B------:R-:W-:Y:S01]  /*63e0*/  P2R R56, PR, RZ, 0x10 ;  /* 0x00000010ff387803 */ /* 0x000fe20000000000 */
[----:B------:R-:W-:Y:S01]  /*63f0*/  @P0 STG.E desc[UR36][R8.64+0x44], R65 ;  /* 0x0000444108000986 */ /* 0x000fe2000c101924 */
[----:B------:R-:W-:Y:S01]  /*6400*/  ISETP.GT.AND P0, PT, R3, 0x8, P3 ;  /* 0x000000080300780c */ /* 0x000fe20001f04270 */
[-C--:B------:R-:W-:Y:S01]  /*6410*/  FMUL R47, R47, R90.reuse ;  /* 0x0000005a2f2f7220 */ /* 0x080fe20000400000 */
[----:B------:R-:W-:Y:S01]  /*6420*/  F2FP.TF32.F32.PACK_B R5, R5 ;  /* 0x00000005ff05723e */ /* 0x000fe200024050ff */
[-C--:B------:R-:W-:Y:S01]  /*6430*/  FMUL R49, R49, R90.reuse ;  /* 0x0000005a31317220 */ /* 0x080fe20000400000 */
[----:B------:R-:W-:Y:S01]  /*6440*/  ISETP.GT.AND P3, PT, R4, 0x30, PT ;  /* 0x000000300400780c */ /* 0x000fe20003f64270 */
[-C--:B------:R-:W-:Y:S01]  /*6450*/  FMUL R51, R51, R90.reuse ;  /* 0x0000005a33337220 */ /* 0x080fe20000400000 */
[----:B------:R-:W-:Y:S01]  /*6460*/  F2FP.TF32.F32.PACK_B R85, R85 ;  /* 0x00000055ff55723e */ /* 0x000fe200024050ff */
[-C--:B------:R-:W-:Y:S01]  /*6470*/  FMUL R53, R53, R90.reuse ;  /* 0x0000005a35357220 */ /* 0x080fe20000400000 */
[----:B------:R-:W-:Y:S01]  /*6480*/  F2FP.TF32.F32.PACK_B R87, R87 ;  /* 0x00000057ff57723e */ /* 0x000fe200024050ff */
[----:B------:R-:W-:Y:S01]  /*6490*/  FMUL R55, R55, R90 ;  /* 0x0000005a37377220 */ /* 0x000fe20000400000 */
[----:B------:R-:W-:-:S02]  /*64a0*/  F2FP.TF32.F32.PACK_B R25, R25 ;  /* 0x00000019ff19723e */ /* 0x000fc400024050ff */
[----:B------:R-:W-:Y:S01]  /*64b0*/  F2FP.TF32.F32.PACK_B R27, R27 ;  /* 0x0000001bff1b723e */ /* 0x000fe200024050ff */
[----:B------:R0:W-:Y:S01]  /*64c0*/  @P0 STG.E desc[UR36][R10.64+0x40], R13 ;  /* 0x0000400d0a000986 */ /* 0x0001e2000c101924 */
[----:B------:R-:W-:Y:S02]  /*64d0*/  ISETP.GT.AND P0, PT, R3, 0x8, P2 ;  /* 0x000000080300780c */ /* 0x000fe40001704270 */
[----:B------:R-:W-:Y:S02]  /*64e0*/  ISETP.GT.AND P2, PT, R4, 0x18, PT ;  /* 0x000000180400780c */ /* 0x000fe40003f44270 */
[----:B------:R-:W-:Y:S02]  /*64f0*/  F2FP.TF32.F32.PACK_B R29, R29 ;  /* 0x0000001dff1d723e */ /* 0x000fe400024050ff */
[----:B------:R-:W-:Y:S02]  /*6500*/  F2FP.TF32.F32.PACK_B R31, R31 ;  /* 0x0000001fff1f723e */ /* 0x000fe400024050ff */
[----:B------:R-:W-:-:S02]  /*6510*/  F2FP.TF32.F32.PACK_B R33, R33 ;  /* 0x00000021ff21723e */ /* 0x000fc400024050ff */
[----:B------:R-:W-:Y:S01]  /*6520*/  F2FP.TF32.F32.PACK_B R35, R35 ;  /* 0x00000023ff23723e */ /* 0x000fe200024050ff */
[----:B0-----:R-:W-:Y:S01]  /*6530*/  FMUL R13, R70, R90 ;  /* 0x0000005a460d7220 */ /* 0x001fe20000400000 */
[----:B------:R-:W-:Y:S01]  /*6540*/  F2FP.TF32.F32.PACK_B R37, R37 ;  /* 0x00000025ff25723e */ /* 0x000fe200024050ff */
[----:B------:R-:W-:Y:S01]  /*6550*/  @P0 STG.E desc[UR36][R10.64+0x44], R67 ;  /* 0x000044430a000986 */ /* 0x000fe2000c101924 */
[----:B------:R-:W-:Y:S02]  /*6560*/  ISETP.GT.AND P0, PT, R3, RZ, P2 ;  /* 0x000000ff0300720c */ /* 0x000fe40001704270 */
[----:B------:R-:W-:Y:S02]  /*6570*/  F2FP.TF32.F32.PACK_B R13, R13 ;  /* 0x0000000dff0d723e */ /* 0x000fe400024050ff */
[----:B------:R-:W-:Y:S02]  /*6580*/  F2FP.TF32.F32.PACK_B R39, R39 ;  /* 0x00000027ff27723e */ /* 0x000fe400024050ff */
[----:B------:R-:W-:-:S02]  /*6590*/  F2FP.TF32.F32.PACK_B R41, R41 ;  /* 0x00000029ff29723e */ /* 0x000fc400024050ff */
[----:B------:R-:W-:Y:S02]  /*65a0*/  F2FP.TF32.F32.PACK_B R43, R43 ;  /* 0x0000002bff2b723e */ /* 0x000fe400024050ff */
[----:B------:R-:W-:Y:S02]  /*65b0*/  F2FP.TF32.F32.PACK_B R45, R45 ;  /* 0x0000002dff2d723e */ /* 0x000fe400024050ff */
[----:B------:R-:W-:Y:S01]  /*65c0*/  F2FP.TF32.F32.PACK_B R47, R47 ;  /* 0x0000002fff2f723e */ /* 0x000fe200024050ff */
[----:B------:R0:W-:Y:S01]  /*65d0*/  @P0 STG.E desc[UR36][R8.64+0x60], R5 ;  /* 0x0000600508000986 */ /* 0x0001e2000c101924 */
[----:B------:R-:W-:Y:S02]  /*65e0*/  ISETP.GT.AND P0, PT, R3, RZ, P1 ;  /* 0x000000ff0300720c */ /* 0x000fe40000f04270 */
[----:B------:R-:W-:Y:S02]  /*65f0*/  F2FP.TF32.F32.PACK_B R49, R49 ;  /* 0x00000031ff31723e */ /* 0x000fe400024050ff */
[----:B------:R-:W-:-:S02]  /*6600*/  F2FP.TF32.F32.PACK_B R51, R51 ;  /* 0x00000033ff33723e */ /* 0x000fc400024050ff */
[----:B------:R-:W-:Y:S02]  /*6610*/  F2FP.TF32.F32.PACK_B R53, R53 ;  /* 0x00000035ff35723e */ /* 0x000fe400024050ff */
[----:B------:R-:W-:Y:S01]  /*6620*/  F2FP.TF32.F32.PACK_B R55, R55 ;  /* 0x00000037ff37723e */ /* 0x000fe200024050ff */
[----:B0-----:R-:W-:-:S04]  /*6630*/  FMUL R5, R72, R90 ;  /* 0x0000005a48057220 */ /* 0x001fc80000400000 */
[----:B------:R-:W-:Y:S01]  /*6640*/  @P0 STG.E desc[UR36][R8.64+0x64], R69 ;  /* 0x0000644508000986 */ /* 0x000fe2000c101924 */
[----:B------:R-:W-:Y:S02]  /*6650*/  ISETP.GT.AND P0, PT, R3, 0x8, P2 ;  /* 0x000000080300780c */ /* 0x000fe40001704270 */
[----:B------:R-:W-:Y:S02]  /*6660*/  ISETP.GT.AND P2, PT, R4, 0x20, PT ;  /* 0x000000200400780c */ /* 0x000fe40003f44270 */
[----:B------:R-:W-:-:S09]  /*6670*/  F2FP.TF32.F32.PACK_B R5, R5 ;  /* 0x00000005ff05723e */ /* 0x000fd200024050ff */
[----:B------:R0:W-:Y:S01]  /*6680*/  @P0 STG.E desc[UR36][R10.64+0x60], R13 ;  /* 0x0000600d0a000986 */ /* 0x0001e2000c101924 */
[----:B------:R-:W-:Y:S02]  /*6690*/  ISETP.GT.AND P0, PT, R3, 0x8, P1 ;  /* 0x000000080300780c */ /* 0x000fe40000f04270 */
[----:B------:R-:W-:Y:S01]  /*66a0*/  ISETP.GT.AND P1, PT, R4, 0x21, PT ;  /* 0x000000210400780c */ /* 0x000fe20003f24270 */
[----:B0-----:R-:W-:-:S10]  /*66b0*/  FMUL R13, R74, R90 ;  /* 0x0000005a4a0d7220 */ /* 0x001fd40000400000 */
[----:B------:R-:W-:Y:S01]  /*66c0*/  @P0 STG.E desc[UR36][R10.64+0x64], R71 ;  /* 0x000064470a000986 */ /* 0x000fe2000c101924 */
[----:B------:R-:W-:Y:S02]  /*66d0*/  ISETP.GT.AND P0, PT, R3, RZ, P2 ;  /* 0x000000ff0300720c */ /* 0x000fe40001704270 */
[----:B------:R-:W-:-:S11]  /*66e0*/  F2FP.TF32.F32.PACK_B R13, R13 ;  /* 0x0000000dff0d723e */ /* 0x000fd600024050ff */
[----:B------:R0:W-:Y:S01]  /*66f0*/  @P0 STG.E desc[UR36][R8.64+0x80], R5 ;  /* 0x0000800508000986 */ /* 0x0001e2000c101924 */
[----:B------:R-:W-:Y:S01]  /*6700*/  ISETP.GT.AND P0, PT, R3, RZ, P1 ;  /* 0x000000ff0300720c */ /* 0x000fe20000f04270 */
[----:B0-----:R-:W-:-:S12]  /*6710*/  FMUL R5, R76, R90 ;  /* 0x0000005a4c057220 */ /* 0x001fd80000400000 */
[----:B------:R-:W-:Y:S01]  /*6720*/  @P0 STG.E desc[UR36][R8.64+0x84], R73 ;  /* 0x0000844908000986 */ /* 0x000fe2000c101924 */
[----:B------:R-:W-:Y:S02]  /*6730*/  ISETP.GT.AND P0, PT, R3, 0x8, P2 ;  /* 0x000000080300780c */ /* 0x000fe40001704270 */
[----:B------:R-:W-:Y:S02]  /*6740*/  F2FP.TF32.F32.PACK_B R5, R5 ;  /* 0x00000005ff05723e */ /* 0x000fe400024050ff */
[----:B------:R-:W-:-:S09]  /*6750*/  ISETP.GT.AND P2, PT, R4, 0x38, PT ;  /* 0x000000380400780c */ /* 0x000fd20003f44270 */
[----:B------:R0:W-:Y:S01]  /*6760*/  @P0 STG.E desc[UR36][R10.64+0x80], R13 ;  /* 0x0000800d0a000986 */ /* 0x0001e2000c101924 */
[----:B------:R-:W-:Y:S01]  /*6770*/  ISETP.GT.AND P0, PT, R3, 0x8, P1 ;  /* 0x000000080300780c */ /* 0x000fe20000f04270 */
[----:B0-----:R-:W-:-:S12]  /*6780*/  FMUL R13, R78, R90 ;  /* 0x0000005a4e0d7220 */ /* 0x001fd80000400000 */
        /* <DEDUP_REMOVED lines=8> */
[----:B------:R-:W-:-:S11]  /*6810*/  F2FP.TF32.F32.PACK_B R5, R5 ;  /* 0x00000005ff05723e */ /* 0x000fd600024050ff */
[----:B------:R0:W-:Y:S01]  /*6820*/  @P0 STG.E desc[UR36][R10.64+0xa0], R13 ;  /* 0x0000a00d0a000986 */ /* 0x0001e2000c101924 */
[C---:B------:R-:W-:Y:S02]  /*6830*/  ISETP.GT.AND P0, PT, R3.reuse, 0x8, P4 ;  /* 0x000000080300780c */ /* 0x040fe40002704270 */
[----:B------:R-:W-:Y:S01]  /*6840*/  ISETP.GT.AND P4, PT, R3, 0x8, P2 ;  /* 0x000000080300780c */ /* 0x000fe20001784270 */
[----:B0-----:R-:W-:-:S10]  /*6850*/  FMUL R13, R82, R90 ;  /* 0x0000005a520d7220 */ /* 0x001fd40000400000 */
[----:B------:R-:W-:Y:S01]  /*6860*/  @P0 STG.E desc[UR36][R10.64+0xa4], R79 ;  /* 0x0000a44f0a000986 */ /* 0x000fe2000c101924 */
[----:B------:R-:W-:Y:S02]  /*6870*/  ISETP.GT.AND P0, PT, R3, RZ, P3 ;  /* 0x000000ff0300720c */ /* 0x000fe40001f04270 */
[----:B------:R-:W-:-:S11]  /*6880*/  F2FP.TF32.F32.PACK_B R13, R13 ;  /* 0x0000000dff0d723e */ /* 0x000fd600024050ff */
[----:B------:R0:W-:Y:S01]  /*6890*/  @P0 STG.E desc[UR36][R8.64+0xc0], R5 ;  /* 0x0000c00508000986 */ /* 0x0001e2000c101924 */
[----:B------:R-:W-:-:S04]  /*68a0*/  ISETP.GT.AND P0, PT, R4, 0x31, PT ;  /* 0x000000310400780c */ /* 0x000fc80003f04270 */
[----:B------:R-:W-:Y:S01]  /*68b0*/  ISETP.GT.AND P1, PT, R3, RZ, P0 ;  /* 0x000000ff0300720c */ /* 0x000fe20000724270 */
[----:B0-----:R-:W-:-:S05]  /*68c0*/  FMUL R5, R84, R90 ;  /* 0x0000005a54057220 */ /* 0x001fca0000400000 */
[----:B------:R-:W-:-:S07]  /*68d0*/  F2FP.TF32.F32.PACK_B R5, R5 ;  /* 0x00000005ff05723e */ /* 0x000fce00024050ff */
[----:B------:R-:W-:Y:S01]  /*68e0*/  @P1 STG.E desc[UR36][R8.64+0xc4], R81 ;  /* 0x0000c45108001986 */ /* 0x000fe2000c101924 */
[----:B------:R-:W-:-:S13]  /*68f0*/  ISETP.GT.AND P1, PT, R3, 0x8, P3 ;  /* 0x000000080300780c */ /* 0x000fda0001f24270 */
[----:B------:R0:W-:Y:S01]  /*6900*/  @P1 STG.E desc[UR36][R10.64+0xc0], R13 ;  /* 0x0000c00d0a001986 */ /* 0x0001e2000c101924 */
[----:B------:R-:W-:-:S13]  /*6910*/  ISETP.GT.AND P1, PT, R3, 0x8, P0 ;  /* 0x000000080300780c */ /* 0x000fda0000724270 */
[----:B------:R-:W-:Y:S01]  /*6920*/  @P1 STG.E desc[UR36][R10.64+0xc4], R83 ;  /* 0x0000c4530a001986 */ /* 0x000fe2000c101924 */
[----:B------:R-:W-:-:S05]  /*6930*/  IADD3 R14, P1, R103, R10, RZ ;  /* 0x0000000a670e7210 */ /* 0x000fca0007f3e0ff */
[----:B------:R-:W-:Y:S01]  /*6940*/  IMAD.X R15, R23, 0x1, R11, P1 ;  /* 0x00000001170f7824 */ /* 0x000fe200008e060b */
[----:B------:R-:W-:-:S13]  /*6950*/  ISETP.GT.AND P1, PT, R3, RZ, P2 ;  /* 0x000000ff0300720c */ /* 0x000fda0001724270 */
[----:B------:R1:W-:Y:S01]  /*6960*/  @P1 STG.E desc[UR36][R8.64+0xe0], R5 ;  /* 0x0000e00508001986 */ /* 0x0003e2000c101924 */
[----:B------:R-:W-:-:S05]  /*6970*/  IADD3 R20, P1, R103, R10, RZ ;  /* 0x0000000a67147210 */ /* 0x000fca0007f3e0ff */
[----:B------:R-:W-:Y:S01]  /*6980*/  IMAD.X R21, R23, 0x1, R11, P1 ;  /* 0x0000000117157824 */ /* 0x000fe200008e060b */
[----:B------:R-:W-:-:S05]  /*6990*/  IADD3 R12, P1, R103, R8, RZ ;  /* 0x00000008670c7210 */ /* 0x000fca0007f3e0ff */
[----:B0-----:R-:W-:Y:S01]  /*69a0*/  IMAD.X R13, R23, 0x1, R9, P1 ;  /* 0x00000001170d7824 */ /* 0x001fe200008e0609 */
[----:B------:R-:W-:Y:S01]  /*69b0*/  ISETP.GT.AND P1, PT, R4, 0x39, PT ;  /* 0x000000390400780c */ /* 0x000fe20003f24270 */
[-C--:B-1----:R-:W-:Y:S01]  /*69c0*/  FMUL R5, R86, R90.reuse ;  /* 0x0000005a56057220 */ /* 0x082fe20000400000 */
[----:B------:R-:W-:Y:S02]  /*69d0*/  FMUL R23, R24, R90 ;  /* 0x0000005a18177220 */ /* 0x000fe40000400000 */
[----:B------:R-:W-:Y:S02]  /*69e0*/  ISETP.GT.AND P5, PT, R3, RZ, P1 ;  /* 0x000000ff0300720c */ /* 0x000fe40000fa4270 */
[----:B------:R-:W-:Y:S02]  /*69f0*/  F2FP.TF32.F32.PACK_B R5, R5 ;  /* 0x00000005ff05723e */ /* 0x000fe400024050ff */
[----:B------:R-:W-:-:S09]  /*6a00*/  F2FP.TF32.F32.PACK_B R23, R23 ;  /* 0x00000017ff17723e */ /* 0x000fd200024050ff */
[----:B------:R-:W-:Y:S01]  /*6a10*/  @P5 STG.E desc[UR36][R8.64+0xe4], R85 ;  /* 0x0000e45508005986 */ /* 0x000fe2000c101924 */
[----:B------:R-:W-:-:S03]  /*6a20*/  ISETP.GT.AND P5, PT, R4, 0x1, PT ;  /* 0x000000010400780c */ /* 0x000fc60003fa4270 */
[----:B------:R0:W-:Y:S01]  /*6a30*/  @P4 STG.E desc[UR36][R10.64+0xe0], R5 ;  /* 0x0000e0050a004986 */ /* 0x0001e2000c101924 */
[C---:B------:R-:W-:Y:S02]  /*6a40*/  ISETP.GT.AND P4, PT, R3.reuse, 0x8, P1 ;  /* 0x000000080300780c */ /* 0x040fe40000f84270 */
[----:B------:R-:W-:Y:S01]  /*6a50*/  ISETP.GT.AND P5, PT, R3, 0x80, P5 ;  /* 0x000000800300780c */ /* 0x000fe20002fa4270 */
[----:B0-----:R-:W-:-:S10]  /*6a60*/  FMUL R5, R26, R90 ;  /* 0x0000005a1a057220 */ /* 0x001fd40000400000 */
[----:B------:R0:W-:Y:S01]  /*6a70*/  @P4 STG.E desc[UR36][R10.64+0xe4], R87 ;  /* 0x0000e4570a004986 */ /* 0x0001e2000c101924 */
[C---:B------:R-:W-:Y:S01]  /*6a80*/  ISETP.GT.AND P4, PT, R3.reuse, 0x80, P6 ;  /* 0x000000800300780c */ /* 0x040fe20003784270 */
[----:B------:R-:W-:Y:S01]  /*6a90*/  @P5 IMAD.MOV.U32 R8, RZ, RZ, R12 ;  /* 0x000000ffff085224 */ /* 0x000fe200078e000c */
[----:B------:R-:W-:Y:S01]  /*6aa0*/  ISETP.GT.AND P6, PT, R3, 0x88, P6 ;  /* 0x000000880300780c */ /* 0x000fe200037c4270 */
[----:B------:R-:W-:Y:S01]  /*6ab0*/  @P5 IMAD.MOV.U32 R9, RZ, RZ, R13 ;  /* 0x000000ffff095224 */ /* 0x000fe200078e000d */
[----:B------:R-:W-:Y:S01]  /*6ac0*/  F2FP.TF32.F32.PACK_B R5, R5 ;  /* 0x00000005ff05723e */ /* 0x000fe200024050ff */
[----:B0-----:R-:W-:-:S08]  /*6ad0*/  FMUL R11, R28, R90 ;  /* 0x0000005a1c0b7220 */ /* 0x001fd00000400000 */
[----:B------:R-:W-:Y:S01]  /*6ae0*/  @P4 STG.E desc[UR36][R12.64], R23 ;  /* 0x000000170c004986 */ /* 0x000fe2000c101924 */
[----:B------:R-:W-:Y:S02]  /*6af0*/  ISETP.NE.AND P4, PT, R56, RZ, PT ;  /* 0x000000ff3800720c */ /* 0x000fe40003f85270 */
[----:B------:R-:W-:Y:S01]  /*6b00*/  F2FP.TF32.F32.PACK_B R11, R11 ;  /* 0x0000000bff0b723e */ /* 0x000fe200024050ff */
[----:B------:R-:W-:Y:S01]  /*6b10*/  @P5 STG.E desc[UR36][R8.64+0x4], R25 ;  /* 0x0000041908005986 */ /* 0x000fe2000c101924 */
[----:B------:R-:W-:-:S03]  /*6b20*/  ISETP.NE.AND P5, PT, R57, RZ, PT ;  /* 0x000000ff3900720c */ /* 0x000fc60003fa5270 */
[----:B------:R0:W-:Y:S01]  /*6b30*/  @P6 STG.E desc[UR36][R14.64], R5 ;  /* 0x000000050e006986 */ /* 0x0001e2000c101924 */
[----:B------:R-:W-:-:S04]  /*6b40*/  ISETP.GT.AND P6, PT, R4, 0x1, PT ;  /* 0x000000010400780c */ /* 0x000fc80003fc4270 */
[----:B------:R-:W-:Y:S01]  /*6b50*/  ISETP.GT.AND P6, PT, R3, 0x88, P6 ;  /* 0x000000880300780c */ /* 0x000fe200037c4270 */
[-C--:B0-----:R-:W-:Y:S01]  /*6b60*/  FMUL R5, R30, R90.reuse ;  /* 0x0000005a1e057220 */ /* 0x081fe20000400000 */
[----:B------:R-:W-:-:S04]  /*6b70*/  FMUL R15, R50, R90 ;  /* 0x0000005a320f7220 */ /* 0x000fc80000400000 */
[----:B------:R-:W-:-:S07]  /*6b80*/  F2FP.TF32.F32.PACK_B R5, R5 ;  /* 0x00000005ff05723e */ /* 0x000fce00024050ff */
[----:B------:R0:W-:Y:S01]  /*6b90*/  @P6 STG.E desc[UR36][R20.64+0x4], R27 ;  /* 0x0000041b14006986 */ /* 0x0001e2000c101924 */
[----:B------:R-:W-:Y:S02]  /*6ba0*/  ISETP.GT.AND P6, PT, R4, 0x8, PT ;  /* 0x000000080400780c */ /* 0x000fe40003fc4270 */
[----:B------:R-:W-:Y:S02]  /*6bb0*/  F2FP.TF32.F32.PACK_B R15, R15 ;  /* 0x0000000fff0f723e */ /* 0x000fe400024050ff */
[----:B------:R-:W-:Y:S01]  /*6bc0*/  ISETP.GT.AND P6, PT, R3, 0x80, P6 ;  /* 0x000000800300780c */ /* 0x000fe200037c4270 */
[----:B0-----:R-:W-:-:S05]  /*6bd0*/  FMUL R21, R52, R90 ;  /* 0x0000005a34157220 */ /* 0x001fca0000400000 */
[----:B------:R-:W-:-:S07]  /*6be0*/  F2FP.TF32.F32.PACK_B R21, R21 ;  /* 0x00000015ff15723e */ /* 0x000fce00024050ff */
[----:B------:R-:W-:Y:S02]  /*6bf0*/  @P6 IMAD.MOV.U32 R8, RZ, RZ, R12 ;  /* 0x000000ffff086224 */ /* 0x000fe400078e000c */
[----:B------:R-:W-:-:S05]  /*6c00*/  @P6 IMAD.MOV.U32 R9, RZ, RZ, R13 ;  /* 0x000000ffff096224 */ /* 0x000fca00078e000d */
[----:B------:R0:W-:Y:S01]  /*6c10*/  @P6 STG.E desc[UR36][R8.64+0x20], R11 ;  /* 0x0000200b08006986 */ /* 0x0001e2000c101924 */
[----:B------:R-:W-:-:S04]  /*6c20*/  ISETP.GT.AND P6, PT, R4, 0x9, PT ;  /* 0x000000090400780c */ /* 0x000fc80003fc4270 */
[----:B------:R-:W-:Y:S01]  /*6c30*/  ISETP.GT.AND P6, PT, R3, 0x80, P6 ;  /* 0x000000800300780c */ /* 0x000fe200037c4270 */
[----:B0-----:R-:W-:-:S05]  /*6c40*/  FMUL R11, R32, R90 ;  /* 0x0000005a200b7220 */ /* 0x001fca0000400000 */
[----:B------:R-:W-:-:S07]  /*6c50*/  F2FP.TF32.F32.PACK_B R11, R11 ;  /* 0x0000000bff0b723e */ /* 0x000fce00024050ff */
[----:B------:R-:W-:Y:S02]  /*6c60*/  @P6 IMAD.MOV.U32 R8, RZ, RZ, R12 ;  /* 0x000000ffff086224 */ /* 0x000fe400078e000c */
[----:B------:R-:W-:-:S05]  /*6c70*/  @P6 IMAD.MOV.U32 R9, RZ, RZ, R13 ;  /* 0x000000ffff096224 */ /* 0x000fca00078e000d */
[----:B------:R-:W-:Y:S01]  /*6c80*/  @P6 STG.E desc[UR36][R8.64+0x24], R29 ;  /* 0x0000241d08006986 */ /* 0x000fe2000c101924 */
[----:B------:R-:W-:-:S04]  /*6c90*/  ISETP.GT.AND P6, PT, R4, 0x8, PT ;  /* 0x000000080400780c */ /* 0x000fc80003fc4270 */
[----:B------:R-:W-:-:S13]  /*6ca0*/  ISETP.GT.AND P6, PT, R3, 0x88, P6 ;  /* 0x000000880300780c */ /* 0x000fda00037c4270 */
[----:B------:R0:W-:Y:S01]  /*6cb0*/  @P6 STG.E desc[UR36][R6.64+0x20], R5 ;  /* 0x0000200506006986 */ /* 0x0001e2000c101924 */
[----:B------:R-:W-:-:S04]  /*6cc0*/  ISETP.GT.AND P6, PT, R4, 0x9, PT ;  /* 0x000000090400780c */ /* 0x000fc80003fc4270 */
[----:B------:R-:W-:Y:S01]  /*6cd0*/  ISETP.GT.AND P6, PT, R3, 0x88, P6 ;  /* 0x000000880300780c */ /* 0x000fe200037c4270 */
[----:B0-----:R-:W-:-:S05]  /*6ce0*/  FMUL R5, R34, R90 ;  /* 0x0000005a22057220 */ /* 0x001fca0000400000 */
[----:B------:R-:W-:-:S07]  /*6cf0*/  F2FP.TF32.F32.PACK_B R5, R5 ;  /* 0x00000005ff05723e */ /* 0x000fce00024050ff */
[----:B------:R-:W-:Y:S01]  /*6d00*/  @P6 STG.E desc[UR36][R6.64+0x24], R31 ;  /* 0x0000241f06006986 */ /* 0x000fe2000c101924 */
[----:B------:R-:W-:-:S04]  /*6d10*/  ISETP.GT.AND P6, PT, R4, 0x10, PT ;  /* 0x000000100400780c */ /* 0x000fc80003fc4270 */
[----:B------:R-:W-:-:S13]  /*6d20*/  ISETP.GT.AND P6, PT, R3, 0x80, P6 ;  /* 0x000000800300780c */ /* 0x000fda00037c4270 */
        /* <DEDUP_REMOVED lines=54> */
[----:B------:R0:W-:Y:S01]  /*7090*/  @P6 STG.E desc[UR36][R6.64+0x80], R5 ;  /* 0x0000800506006986 */ /* 0x0001e2000c101924 */
[----:B------:R-:W-:-:S04]  /*70a0*/  ISETP.GT.AND P6, PT, R4, 0x21, PT ;  /* 0x000000210400780c */ /* 0x000fc80003fc4270 */
[----:B------:R-:W-:-:S13]  /*70b0*/  ISETP.GT.AND P6, PT, R3, 0x88, P6 ;  /* 0x000000880300780c */ /* 0x000fda00037c4270 */
[----:B------:R-:W-:Y:S02]  /*70c0*/  @P6 IMAD.MOV.U32 R4, RZ, RZ, R6 ;  /* 0x000000ffff046224 */ /* 0x000fe400078e0006 */
[----:B0-----:R-:W-:-:S05]  /*70d0*/  @P6 IMAD.MOV.U32 R5, RZ, RZ, R7 ;  /* 0x000000ffff056224 */ /* 0x001fca00078e0007 */
[----:B------:R0:W-:Y:S01]  /*70e0*/  @P6 STG.E desc[UR36][R4.64+0x84], R43 ;  /* 0x0000842b04006986 */ /* 0x0001e2000c101924 */
[C---:B------:R-:W-:Y:S02]  /*70f0*/  ISETP.GT.AND P6, PT, R3.reuse, 0x80, P5 ;  /* 0x000000800300780c */ /* 0x040fe40002fc4270 */
[----:B------:R-:W-:-:S11]  /*7100*/  ISETP.GT.AND P5, PT, R3, 0x88, P5 ;  /* 0x000000880300780c */ /* 0x000fd60002fa4270 */
[----:B0-----:R-:W-:Y:S02]  /*7110*/  @P6 IMAD.MOV.U32 R4, RZ, RZ, R12 ;  /* 0x000000ffff046224 */ /* 0x001fe400078e000c */
[----:B------:R-:W-:-:S05]  /*7120*/  @P6 IMAD.MOV.U32 R5, RZ, RZ, R13 ;  /* 0x000000ffff056224 */ /* 0x000fca00078e000d */
[----:B------:R0:W-:Y:S01]  /*7130*/  @P6 STG.E desc[UR36][R4.64+0xa0], R9 ;  /* 0x0000a00904006986 */ /* 0x0001e2000c101924 */
[C---:B------:R-:W-:Y:S02]  /*7140*/  ISETP.GT.AND P6, PT, R3.reuse, 0x80, P4 ;  /* 0x000000800300780c */ /* 0x040fe400027c4270 */
[----:B------:R-:W-:Y:S01]  /*7150*/  ISETP.GT.AND P4, PT, R3, 0x88, P4 ;  /* 0x000000880300780c */ /* 0x000fe20002784270 */
[----:B0-----:R-:W-:-:S10]  /*7160*/  FMUL R9, R48, R90 ;  /* 0x0000005a30097220 */ /* 0x001fd40000400000 */
[----:B------:R-:W-:Y:S02]  /*7170*/  @P6 IMAD.MOV.U32 R4, RZ, RZ, R12 ;  /* 0x000000ffff046224 */ /* 0x000fe400078e000c */
[----:B------:R-:W-:Y:S01]  /*7180*/  @P6 IMAD.MOV.U32 R5, RZ, RZ, R13 ;  /* 0x000000ffff056224 */ /* 0x000fe200078e000d */
[----:B------:R-:W-:-:S04]  /*7190*/  F2FP.TF32.F32.PACK_B R9, R9 ;  /* 0x00000009ff09723e */ /* 0x000fc800024050ff */
[----:B------:R0:W-:Y:S02]  /*71a0*/  @P6 STG.E desc[UR36][R4.64+0xa4], R45 ;  /* 0x0000a42d04006986 */ /* 0x0001e4000c101924 */
[----:B0-----:R-:W-:Y:S02]  /*71b0*/  @P5 IMAD.MOV.U32 R4, RZ, RZ, R6 ;  /* 0x000000ffff045224 */ /* 0x001fe400078e0006 */
[----:B------:R-:W-:-:S05]  /*71c0*/  @P5 IMAD.MOV.U32 R5, RZ, RZ, R7 ;  /* 0x000000ffff055224 */ /* 0x000fca00078e0007 */
[----:B------:R0:W-:Y:S01]  /*71d0*/  @P5 STG.E desc[UR36][R4.64+0xa0], R11 ;  /* 0x0000a00b04005986 */ /* 0x0001e2000c101924 */
[C---:B------:R-:W-:Y:S02]  /*71e0*/  ISETP.GT.AND P5, PT, R3.reuse, 0x80, P3 ;  /* 0x000000800300780c */ /* 0x040fe40001fa4270 */
[----:B------:R-:W-:Y:S01]  /*71f0*/  ISETP.GT.AND P3, PT, R3, 0x88, P3 ;  /* 0x000000880300780c */ /* 0x000fe20001f64270 */
[----:B0-----:R-:W-:Y:S02]  /*7200*/  @P4 IMAD.MOV.U32 R4, RZ, RZ, R6 ;  /* 0x000000ffff044224 */ /* 0x001fe400078e0006 */
[----:B------:R-:W-:Y:S01]  /*7210*/  FMUL R11, R54, R90 ;  /* 0x0000005a360b7220 */ /* 0x000fe20000400000 */
[----:B------:R-:W-:-:S04]  /*7220*/  @P4 IMAD.MOV.U32 R5, RZ, RZ, R7 ;  /* 0x000000ffff054224 */ /* 0x000fc800078e0007 */
[----:B------:R-:W-:Y:S01]  /*7230*/  F2FP.TF32.F32.PACK_B R11, R11 ;  /* 0x0000000bff0b723e */ /* 0x000fe200024050ff */
[----:B------:R0:W-:Y:S01]  /*7240*/  @P4 STG.E desc[UR36][R4.64+0xa4], R47 ;  /* 0x0000a42f04004986 */ /* 0x0001e2000c101924 */
[C---:B------:R-:W-:Y:S02]  /*7250*/  ISETP.GT.AND P4, PT, R3.reuse, 0x80, P0 ;  /* 0x000000800300780c */ /* 0x040fe40000784270 */
[----:B------:R-:W-:Y:S01]  /*7260*/  ISETP.GT.AND P0, PT, R3, 0x88, P0 ;  /* 0x000000880300780c */ /* 0x000fe20000704270 */
[----:B0-----:R-:W-:Y:S02]  /*7270*/  @P5 IMAD.MOV.U32 R4, RZ, RZ, R12 ;  /* 0x000000ffff045224 */ /* 0x001fe400078e000c */
[----:B------:R-:W-:-:S05]  /*7280*/  @P5 IMAD.MOV.U32 R5, RZ, RZ, R13 ;  /* 0x000000ffff055224 */ /* 0x000fca00078e000d */
        /* <DEDUP_REMOVED lines=10> */
[----:B------:R0:W-:Y:S02]  /*7330*/  @P3 STG.E desc[UR36][R4.64+0xc0], R15 ;  /* 0x0000c00f04003986 */ /* 0x0001e4000c101924 */
[----:B0-----:R-:W-:Y:S02]  /*7340*/  @P0 IMAD.MOV.U32 R4, RZ, RZ, R6 ;  /* 0x000000ffff040224 */ /* 0x001fe400078e0006 */
[----:B------:R-:W-:-:S05]  /*7350*/  @P0 IMAD.MOV.U32 R5, RZ, RZ, R7 ;  /* 0x000000ffff050224 */ /* 0x000fca00078e0007 */
[----:B------:R0:W-:Y:S02]  /*7360*/  @P0 STG.E desc[UR36][R4.64+0xc4], R51 ;  /* 0x0000c43304000986 */ /* 0x0001e4000c101924 */
[----:B0-----:R-:W-:Y:S02]  /*7370*/  @P5 IMAD.MOV.U32 R4, RZ, RZ, R12 ;  /* 0x000000ffff045224 */ /* 0x001fe400078e000c */
[----:B------:R-:W-:-:S05]  /*7380*/  @P5 IMAD.MOV.U32 R5, RZ, RZ, R13 ;  /* 0x000000ffff055224 */ /* 0x000fca00078e000d */
[----:B------:R0:W-:Y:S04]  /*7390*/  @P5 STG.E desc[UR36][R4.64+0xe0], R21 ;  /* 0x0000e01504005986 */ /* 0x0001e8000c101924 */
[----:B------:R1:W-:Y:S01]  /*73a0*/  @P4 STG.E desc[UR36][R12.64+0xe4], R53 ;  /* 0x0000e4350c004986 */ /* 0x0003e2000c101924 */
[----:B0-----:R-:W-:Y:S02]  /*73b0*/  @P2 IMAD.MOV.U32 R4, RZ, RZ, R6 ;  /* 0x000000ffff042224 */ /* 0x001fe400078e0006 */
[----:B------:R-:W-:-:S05]  /*73c0*/  @P2 IMAD.MOV.U32 R5, RZ, RZ, R7 ;  /* 0x000000ffff052224 */ /* 0x000fca00078e0007 */
[----:B------:R1:W-:Y:S04]  /*73d0*/  @P2 STG.E desc[UR36][R4.64+0xe0], R11 ;  /* 0x0000e00b04002986 */ /* 0x0003e8000c101924 */
[----:B------:R1:W-:Y:S02]  /*73e0*/  @P1 STG.E desc[UR36][R6.64+0xe4], R55 ;  /* 0x0000e43706001986 */ /* 0x0003e4000c101924 */
.L_x_156:
[----:B------:R-:W-:Y:S05]  /*73f0*/  BSYNC B0 ;  /* 0x0000000000007941 */ /* 0x000fea0003800000 */
.L_x_32:
[----:B------:R-:W-:Y:S01]  /*7400*/  IADD3 R16, P0, R16, UR38, RZ ;  /* 0x0000002610107c10 */ /* 0x000fe2000ff1e0ff */
[----:B------:R-:W-:Y:S01]  /*7410*/  ULDC.64 UR4, c[0x0][0x650] ;  /* 0x0001940000047ab9 */ /* 0x000fe20000000a00 */
[----:B------:R-:W-:Y:S01]  /*7420*/  PRMT R3, RZ, 0x7610, R3 ;  /* 0x00007610ff037816 */ /* 0x000fe20000000003 */
[----:B-----5:R-:W-:Y:S01]  /*7430*/  IMAD.MOV.U32 R103, RZ, RZ, -0x1 ;  /* 0xffffffffff677424 */ /* 0x020fe200078e00ff */
[----:B------:R-:W-:Y:S01]  /*7440*/  IADD3.X R17, R17, UR41, RZ, P0, !PT ;  /* 0x0000002911117c10 */ /* 0x000fe200087fe4ff */
[----:B------:R-:W-:Y:S01]  /*7450*/  IMAD.MOV.U32 R23, RZ, RZ, -0x1 ;  /* 0xffffffffff177424 */ /* 0x000fe200078e00ff */
[----:B------:R-:W-:-:S04]  /*7460*/  ISETP.GE.U32.AND P0, PT, R16, UR4, PT ;  /* 0x0000000410007c0c */ /* 0x000fc8000bf06070 */
[----:B------:R-:W-:-:S13]  /*7470*/  ISETP.GE.U32.AND.EX P0, PT, R17, UR5, PT, P0 ;  /* 0x0000000511007c0c */ /* 0x000fda000bf06100 */
[----:B------:R-:W-:Y:S05]  /*7480*/  @P0 BRA `(.L_x_157) ;  /* 0x00000004004c0947 */ /* 0x000fea0003800000 */
[----:B-1----:R-:W1:Y:S01]  /*7490*/  LDC.64 R10, c[0x0][0x628] ;  /* 0x00018a00ff0a7b82 */ /* 0x002e620000000a00 */
[----:B0-23--:R-:W0:Y:S01]  /*74a0*/  S2R R12, SR_CTAID.X ;  /* 0x00000000000c7919 */ /* 0x00de220000002500 */
[----:B------:R-:W-:Y:S02]  /*74b0*/  IMAD.MOV.U32 R8, RZ, RZ, R16 ;  /* 0x000000ffff087224 */ /* 0x000fe400078e0010 */
[----:B------:R-:W-:Y:S01]  /*74c0*/  IMAD.MOV.U32 R9, RZ, RZ, R17 ;  /* 0x000000ffff097224 */ /* 0x000fe200078e0011 */
[----:B------:R-:W2:Y:S03]  /*74d0*/  S2R R20, SR_CTAID.Y ;  /* 0x0000000000147919 */ /* 0x000ea60000002600 */
[----:B------:R-:W3:Y:S08]  /*74e0*/  LDC R0, c[0x0][0x630] ;  /* 0x00018c00ff007b82 */ /* 0x000ef00000000800 */
[----:B------:R-:W0:Y:S01]  /*74f0*/  LDC.64 R14, c[0x0][0x620] ;  /* 0x00018800ff0e7b82 */ /* 0x000e220000000a00 */
[----:B-1----:R-:W-:-:S04]  /*7500*/  ISETP.NE.U32.AND P0, PT, R10, RZ, PT ;  /* 0x000000ff0a00720c */ /* 0x002fc80003f05070 */
[----:B------:R-:W-:-:S13]  /*7510*/  ISETP.NE.AND.EX P0, PT, R11, RZ, PT, P0 ;  /* 0x000000ff0b00720c */ /* 0x000fda0003f05300 */
[----:B0-23--:R-:W-:Y:S05]  /*7520*/  @!P0 BRA `(.L_x_158) ;  /* 0x0000000000288947 */ /* 0x00dfea0003800000 */
        /* <DEDUP_REMOVED lines=10> */
.L_x_158:
[-CC-:B------:R-:W-:Y:S01]  /*75d0*/  SHF.R.U64 R23, R8, R0.reuse, R9.reuse ;  /* 0x0000000008177219 */ /* 0x180fe20000001209 */
[----:B------:R-:W0:Y:S01]  /*75e0*/  LDC.64 R26, c[0x0][0x640] ;  /* 0x00019000ff1a7b82 */ /* 0x000e220000000a00 */
[----:B------:R-:W-:Y:S01]  /*75f0*/  SHF.R.U32.HI R0, RZ, R0, R9 ;  /* 0x00000000ff007219 */ /* 0x000fe20000011609 */
[----:B------:R-:W-:Y:S01]  /*7600*/  ULDC UR4, c[0x0][0x150] ;  /* 0x0000540000047ab9 */ /* 0x000fe20000000800 */
[----:B------:R-:W-:Y:S02]  /*7610*/  IADD3 R3, P0, RZ, -R23, RZ ;  /* 0x80000017ff037210 */ /* 0x000fe40007f1e0ff */
[----:B------:R-:W-:-:S03]  /*7620*/  I2FP.F32.U32 R7, R12 ;  /* 0x0000000c00077245 */ /* 0x000fc60000201000 */
[----:B------:R-:W1:Y:S01]  /*7630*/  LDC R6, c[0x0][0x618] ;  /* 0x00018600ff067b82 */ /* 0x000e620000000800 */
[----:B------:R-:W-:Y:S02]  /*7640*/  IMAD.X R5, RZ, RZ, ~R0, P0 ;  /* 0x000000ffff057224 */ /* 0x000fe400000e0e00 */
[----:B------:R-:W-:Y:S01]  /*7650*/  FMUL R7, R7, UR4 ;  /* 0x0000000407077c20 */ /* 0x000fe20008400000 */
[----:B------:R-:W-:Y:S01]  /*7660*/  ULDC UR4, c[0x0][0x154] ;  /* 0x0000550000047ab9 */ /* 0x000fe20000000800 */
[-C--:B------:R-:W-:Y:S02]  /*7670*/  IMAD R0, R5, R14.reuse, RZ ;  /* 0x0000000e05007224 */ /* 0x080fe400078e02ff */
[C---:B------:R-:W-:Y:S01]  /*7680*/  IMAD.WIDE.U32 R4, R3.reuse, R14, R16 ;  /* 0x0000000e03047225 */ /* 0x040fe200078e0010 */
[----:B------:R-:W2:Y:S01]  /*7690*/  LDC R11, c[0x0][0x608] ;  /* 0x00018200ff0b7b82 */ /* 0x000ea20000000800 */
[----:B------:R-:W3:Y:S02]  /*76a0*/  F2I.U32.TRUNC.NTZ R7, R7 ;  /* 0x0000000700077305 */ /* 0x000ee4000020f000 */
[----:B------:R-:W-:-:S04]  /*76b0*/  IMAD R3, R3, R15, R0 ;  /* 0x0000000f03037224 */ /* 0x000fc800078e0200 */
[----:B------:R-:W-:Y:S01]  /*76c0*/  IMAD.IADD R3, R5, 0x1, R3 ;  /* 0x0000000105037824 */ /* 0x000fe200078e0203 */
[----:B------:R-:W5:Y:S01]  /*76d0*/  LDC R8, c[0x0][0x658] ;  /* 0x00019600ff087b82 */ /* 0x000f620000000800 */
[----:B------:R-:W-:Y:S02]  /*76e0*/  I2FP.F32.U32 R5, R20 ;  /* 0x0000001400057245 */ /* 0x000fe40000201000 */
[----:B0-----:R-:W-:-:S04]  /*76f0*/  ISETP.NE.U32.AND P0, PT, R26, RZ, PT ;  /* 0x000000ff1a00720c */ /* 0x001fc80003f05070 */
[----:B------:R-:W-:Y:S01]  /*7700*/  ISETP.NE.AND.EX P0, PT, R27, RZ, PT, P0 ;  /* 0x000000ff1b00720c */ /* 0x000fe20003f05300 */
[----:B------:R-:W0:Y:S01]  /*7710*/  LDC R9, c[0x0][0x144] ;  /* 0x00005100ff097b82 */ /* 0x000e220000000800 */
[-C--:B-1----:R-:W-:Y:S01]  /*7720*/  SHF.R.U64 R13, R4, R6.reuse, R3 ;  /* 0x00000006040d7219 */ /* 0x082fe20000001203 */
[----:B---3--:R-:W-:Y:S01]  /*7730*/  IMAD.MOV R7, RZ, RZ, -R7 ;  /* 0x000000ffff077224 */ /* 0x008fe200078e0a07 */
[----:B------:R-:W-:Y:S01]  /*7740*/  SHF.R.U32.HI R0, RZ, R6, R3 ;  /* 0x00000006ff007219 */ /* 0x000fe20000011603 */
[----:B------:R-:W-:-:S04]  /*7750*/  FMUL R6, R5, UR4 ;  /* 0x0000000405067c20 */ /* 0x000fc80008400000 */
[----:B------:R-:W1:Y:S01]  /*7760*/  LDC R21, c[0x0][0x148] ;  /* 0x00005200ff157b82 */ /* 0x000e620000000800 */
[----:B------:R3:W0:Y:S01]  /*7770*/  F2I.U32.TRUNC.NTZ R14, R6 ;  /* 0x00000006000e7305 */ /* 0x000622000020f000 */
[-CC-:B--2---:R-:W-:Y:S02]  /*7780*/  SHF.R.U64 R10, R13, R11.reuse, R0.reuse ;  /* 0x0000000b0d0a7219 */ /* 0x184fe40000001200 */
[----:B------:R-:W-:-:S04]  /*7790*/  SHF.R.U32.HI R3, RZ, R11, R0 ;  /* 0x0000000bff037219 */ /* 0x000fc80000011600 */
[----:B------:R-:W2:Y:S01]  /*77a0*/  LDC R24, c[0x0][0x648] ;  /* 0x00019200ff187b82 */ /* 0x000ea20000000800 */
[-CC-:B-----5:R-:W-:Y:S02]  /*77b0*/  SHF.R.U64 R15, R10, R8.reuse, R3.reuse ;  /* 0x000000080a0f7219 */ /* 0x1a0fe40000001203 */
[----:B------:R-:W-:-:S03]  /*77c0*/  SHF.R.U32.HI R5, RZ, R8, R3 ;  /* 0x00000008ff057219 */ /* 0x000fc60000011603 */
[----:B------:R-:W-:Y:S02]  /*77d0*/  IMAD.MOV.U32 R4, RZ, RZ, R15 ;  /* 0x000000ffff047224 */ /* 0x000fe400078e000f */
[----:B------:R-:W1:Y:S01]  /*77e0*/  LDC R28, c[0x0][0x638] ;  /* 0x00018e00ff1c7b82 */ /* 0x000e620000000800 */
[----:B0-----:R-:W-:-:S07]  /*77f0*/  IMAD R25, R9, R7, R12 ;  /* 0x0000000709197224 */ /* 0x001fce00078e020c */
[----:B------:R-:W0:Y:S08]  /*7800*/  LDC R29, c[0x0][0x610] ;  /* 0x00018400ff1d7b82 */ /* 0x000e300000000800 */
[----:B------:R-:W0:Y:S01]  /*7810*/  LDC R30, c[0x0][0x600] ;  /* 0x00018000ff1e7b82 */ /* 0x000e220000000800 */
[----:B---3--:R-:W-:Y:S05]  /*7820*/  @!P0 BRA `(.L_x_159) ;  /* 0x0000000000288947 */ /* 0x008fea0003800000 */
[----:B------:R-:W3:Y:S02]  /*7830*/  LDC R0, c[0x0][0x64c] ;  /* 0x00019300ff007b82 */ /* 0x000ee40000000800 */
[----:B---3--:R-:W-:-:S05]  /*7840*/  IADD3 R3, P0, R15, R0, RZ ;  /* 0x000000000f037210 */ /* 0x008fca0007f1e0ff */
        /* <DEDUP_REMOVED lines=8> */
.L_x_159:
[----:B------:R-:W-:Y:S01]  /*78d0*/  ISETP.NE.AND P0, PT, R2, 0x1, PT ;  /* 0x000000010200780c */ /* 0x000fe20003f05270 */
[----:B------:R-:W-:Y:S01]  /*78e0*/  IMAD.MOV R14, RZ, RZ, -R14 ;  /* 0x000000ffff0e7224 */ /* 0x000fe200078e0a0e */
[----:B--2---:R-:W-:Y:S02]  /*78f0*/  SHF.R.U64 R0, R4, R24, R5 ;  /* 0x0000001804007219 */ /* 0x004fe40000001205 */
[----:B------:R-:W-:Y:S02]  /*7900*/  LOP3.LUT R3, R10, R101, RZ, 0xc0, !PT ;  /* 0x000000650a037212 */ /* 0x000fe400078ec0ff */
[----:B------:R-:W-:Y:S01]  /*7910*/  LOP3.LUT R6, R13, R100, RZ, 0xc0, !PT ;  /* 0x000000640d067212 */ /* 0x000fe200078ec0ff */
[----:B------:R-:W-:Y:S02]  /*7920*/  IMAD.MOV R4, RZ, RZ, -R0 ;  /* 0x000000ffff047224 */ /* 0x000fe400078e0a00 */
[----:B------:R-:W-:Y:S02]  /*7930*/  IMAD R0, R96, R0, R3 ;  /* 0x0000000060007224 */ /* 0x000fe400078e0203 */
[----:B-1----:R-:W-:-:S02]  /*7940*/  IMAD R3, R4, R28, R15 ;  /* 0x0000001c04037224 */ /* 0x002fc400078e020f */
[----:B------:R-:W-:Y:S02]  /*7950*/  @P0 IMAD R25, R21, R14, R20 ;  /* 0x0000000e15190224 */ /* 0x000fe400078e0214 */
[----:B0-----:R-:W-:Y:S02]  /*7960*/  IMAD R5, R3, R30, R6 ;  /* 0x0000001e03057224 */ /* 0x001fe400078e0206 */
[----:B------:R-:W-:Y:S02]  /*7970*/  IMAD R0, R0, R29, R25 ;  /* 0x0000001d00007224 */ /* 0x000fe400078e0219 */
[----:B------:R-:W-:-:S03]  /*7980*/  IMAD.MOV.U32 R4, RZ, RZ, 0x1 ;  /* 0x00000001ff047424 */ /* 0x000fc600078e00ff */
[----:B------:R-:W-:Y:S02]  /*7990*/  SEL R103, R5, R0, !P0 ;  /* 0x0000000005677207 */ /* 0x000fe40004000000 */
[----:B------:R-:W-:Y:S02]  /*79a0*/  PRMT R3, R4, 0x7610, R3 ;  /* 0x0000761004037816 */ /* 0x000fe40000000003 */
[----:B------:R-:W-:-:S07]  /*79b0*/  SEL R0, R0, R5, !P0 ;  /* 0x0000000500007207 */ /* 0x000fce0004000000 */
.L_x_157:
[----:B------:R-:W-:Y:S01]  /*79c0*/  LOP3.LUT P0, RZ, R3, 0xff, RZ, 0xc0, !PT ;  /* 0x000000ff03ff7812 */ /* 0x000fe2000780c0ff */
[----:B------:R-:W-:Y:S01]  /*79d0*/  UIMAD.WIDE.U32 UR4, UR42, -0x55555555, URZ ;  /* 0xaaaaaaab2a0478a5 */ /* 0x000fe2000f8e003f */
[----:B------:R-:W-:-:S03]  /*79e0*/  IMAD.MOV.U32 R113, RZ, RZ, R0 ;  /* 0x000000ffff717224 */ /* 0x000fc600078e0000 */
[----:B------:R-:W-:-:S04]  /*79f0*/  USHF.R.U32.HI UR4, URZ, 0x1, UR5 ;  /* 0x000000013f047899 */ /* 0x000fc80008011605 */
[----:B------:R-:W-:-:S04]  /*7a00*/  UIMAD UR42, UR4, -0x3, UR42 ;  /* 0xfffffffd042a78a4 */ /* 0x000fc8000f8e022a */
[----:B------:R-:W-:Y:S08]  /*7a10*/  @P0 BRA `(.L_x_160) ;  /* 0xffffff9800a00947 */ /* 0x000ff0000383ffff */
[----:B------:R-:W-:Y:S05]  /*7a20*/  EXIT ;  /* 0x000000000000794d */ /* 0x000fea0003800000 */
.L_x_7:
        /* <DEDUP_REMOVED lines=26> */
.L_x_162:
[----:B------:R-:W0:Y:S01]  /*7bd0*/  LDC.64 R30, c[0x0][0x640] ;  /* 0x00019000ff1e7b82 */ /* 0x000e220000000a00 */
[-CC-:B------:R-:W-:Y:S01]  /*7be0*/  SHF.R.U64 R21, R14, R8.reuse, R15.reuse ;  /* 0x000000080e157219 */ /* 0x180fe2000000120f */
[----:B------:R-:W-:Y:S01]  /*7bf0*/  IMAD.MOV.U32 R27, RZ, RZ, 0x1 ;  /* 0x00000001ff1b7424 */ /* 0x000fe200078e00ff */
[----:B------:R-:W-:Y:S02]  /*7c00*/  SHF.R.U32.HI R7, RZ, R8, R15 ;  /* 0x00000008ff077219 */ /* 0x000fe4000001160f */
[----:B------:R-:W-:-:S03]  /*7c10*/  IADD3 R13, P0, RZ, -R21, RZ ;  /* 0x80000015ff0d7210 */ /* 0x000fc60007f1e0ff */
[----:B------:R-:W1:Y:S02]  /*7c20*/  LDC R12, c[0x0][0x618] ;  /* 0x00018600ff0c7b82 */ /* 0x000e640000000800 */
[----:B------:R-:W-:Y:S02]  /*7c30*/  IMAD.X R7, RZ, RZ, ~R7, P0 ;  /* 0x000000ffff077224 */ /* 0x000fe400000e0e07 */
[----:B------:R-:W-:-:S04]  /*7c40*/  IMAD.WIDE.U32 R10, R13, R22, R16 ;  /* 0x000000160d0a7225 */ /* 0x000fc800078e0010 */
[----:B------:R-:W2:Y:S01]  /*7c50*/  LDC R14, c[0x0][0x608] ;  /* 0x00018200ff0e7b82 */ /* 0x000ea20000000800 */
[----:B------:R-:W-:-:S04]  /*7c60*/  IMAD R8, R7, R22, RZ ;  /* 0x0000001607087224 */ /* 0x000fc800078e02ff */
[----:B------:R-:W-:-:S03]  /*7c70*/  IMAD R7, R13, R23, R8 ;  /* 0x000000170d077224 */ /* 0x000fc600078e0208 */
[----:B------:R-:W3:Y:S01]  /*7c80*/  LDC R28, c[0x0][0x658] ;  /* 0x00019600ff1c7b82 */ /* 0x000ee20000000800 */
[----:B------:R-:W-:Y:S01]  /*7c90*/  IMAD.IADD R7, R11, 0x1, R7 ;  /* 0x000000010b077824 */ /* 0x000fe200078e0207 */
[----:B0-----:R-:W-:Y:S01]  /*7ca0*/  ISETP.NE.U32.AND P0, PT, R30, RZ, PT ;  /* 0x000000ff1e00720c */ /* 0x001fe20003f05070 */
[----:B------:R-:W-:-:S03]  /*7cb0*/  IMAD.MOV.U32 R11, RZ, RZ, -0x1 ;  /* 0xffffffffff0b7424 */ /* 0x000fc600078e00ff */
        /* <DEDUP_REMOVED lines=8> */
[-C--:B---3--:R-:W-:Y:S02]  /*7d40*/  SHF.L.U32 R10, R11, R28.reuse, RZ ;  /* 0x0000001c0b0a7219 */ /* 0x088fe400000006ff */
[--C-:B------:R-:W-:Y:S02]  /*7d50*/  SHF.R.U64 R26, R22, R28, R7.reuse ;  /* 0x0000001c161a7219 */ /* 0x100fe40000001207 */
[----:B------:R-:W-:Y:S02]  /*7d60*/  LOP3.LUT R29, RZ, R10, RZ, 0x33, !PT ;  /* 0x0000000aff1d7212 */ /* 0x000fe400078e33ff */
[----:B------:R-:W-:Y:S01]  /*7d70*/  SHF.R.U32.HI R11, RZ, R28, R7 ;  /* 0x0000001cff0b7219 */ /* 0x000fe20000011607 */
[----:B------:R-:W3:Y:S01]  /*7d80*/  LDC R32, c[0x0][0x610] ;  /* 0x00018400ff207b82 */ /* 0x000ee20000000800 */
[----:B------:R-:W-:Y:S01]  /*7d90*/  IMAD.MOV.U32 R10, RZ, RZ, R26 ;  /* 0x000000ffff0a7224 */ /* 0x000fe200078e001a */
[----:B------:R-:W-:Y:S06]  /*7da0*/  @!P0 BRA `(.L_x_163) ;  /* 0x0000000000288947 */ /* 0x000fec0003800000 */
        /* <DEDUP_REMOVED lines=10> */
.L_x_163:
[----:B------:R-:W-:Y:S02]  /*7e50*/  ISETP.NE.AND P0, PT, R2, 0x1, PT ;  /* 0x000000010200780c */ /* 0x000fe40003f05270 */
[----:B-1----:R-:W-:Y:S01]  /*7e60*/  SHF.R.U64 R8, R10, R8, R11 ;  /* 0x000000080a087219 */ /* 0x002fe2000000120b */
[----:B0-----:R-:W-:Y:S01]  /*7e70*/  VIADD R11, R23, 0xffffffff ;  /* 0xffffffff170b7836 */ /* 0x001fe20000000000 */
[----:B------:R-:W-:Y:S02]  /*7e80*/  SHF.L.U32 R27, R27, R28, RZ ;  /* 0x0000001c1b1b7219 */ /* 0x000fe400000006ff */
[----:B------:R-:W-:Y:S01]  /*7e90*/  LOP3.LUT R5, R22, R29, RZ, 0xc0, !PT ;  /* 0x0000001d16057212 */ /* 0x000fe200078ec0ff */
[----:B------:R-:W-:-:S04]  /*7ea0*/  IMAD.MOV R7, RZ, RZ, -R8 ;  /* 0x000000ffff077224 */ /* 0x000fc800078e0a08 */
[----:B------:R-:W-:Y:S02]  /*7eb0*/  IMAD R5, R27, R8, R5 ;  /* 0x000000081b057224 */ /* 0x000fe400078e0205 */
[----:B------:R-:W-:Y:S01]  /*7ec0*/  @P0 IMAD R6, R9, R24, R4 ;  /* 0x0000001809060224 */ /* 0x000fe200078e0204 */
[----:B------:R-:W-:Y:S01]  /*7ed0*/  LOP3.LUT R9, R20, R11, RZ, 0xc0, !PT ;  /* 0x0000000b14097212 */ /* 0x000fe200078ec0ff */
[----:B--2---:R-:W-:Y:S02]  /*7ee0*/  IMAD R4, R7, R25, R26 ;  /* 0x0000001907047224 */ /* 0x004fe400078e021a */
[----:B---3--:R-:W-:Y:S02]  /*7ef0*/  IMAD R6, R5, R32, R6 ;  /* 0x0000002005067224 */ /* 0x008fe400078e0206 */
[----:B------:R-:W-:Y:S02]  /*7f00*/  IMAD R5, R4, R23, R9 ;  /* 0x0000001704057224 */ /* 0x000fe400078e0209 */
[----:B------:R-:W-:-:S02]  /*7f10*/  IMAD.MOV.U32 R8, RZ, RZ, 0x1 ;  /* 0x00000001ff087424 */ /* 0x000fc400078e00ff */
[----:B------:R-:W-:Y:S01]  /*7f20*/  IMAD.MOV.U32 R7, RZ, RZ, R21 ;  /* 0x000000ffff077224 */ /* 0x000fe200078e0015 */
[----:B------:R-:W-:Y:S02]  /*7f30*/  SEL R19, R5, R6, !P0 ;  /* 0x0000000605137207 */ /* 0x000fe40004000000 */
[----:B------:R-:W-:-:S07]  /*7f40*/  SEL R12, R6, R5, !P0 ;  /* 0x00000005060c7207 */ /* 0x000fce0004000000 */
.L_x_161:
[----:B------:R-:W-:-:S08]  /*7f50*/  NOP ;  /* 0x0000000000007918 */ /* 0x000fd00000000000 */
[----:B------:R-:W0:-:S00]  /*7f60*/  USETMAXREG.DEALLOC.CTAPOOL 0x28 ;  /* 0x00000028000079c8 */ /* 0x000e0000080e0500 */
[----:B0-----:R-:W-:-:S13]  /*7f70*/  ISETP.NE.AND P0, PT, R3, RZ, PT ;  /* 0x000000ff0300720c */ /* 0x001fda0003f05270 */
[----:B------:R-:W-:Y:S05]  /*7f80*/  @P0 EXIT ;  /* 0x000000000000094d */ /* 0x000fea0003800000 */
[----:B------:R-:W-:Y:S01]  /*7f90*/  LOP3.LUT P0, RZ, R8, 0xff, RZ, 0xc0, !PT ;  /* 0x000000ff08ff7812 */ /* 0x000fe2000780c0ff */
[----:B------:R-:W-:Y:S02]  /*7fa0*/  IMAD.MOV.U32 R3, RZ, RZ, 0x1 ;  /* 0x00000001ff037424 */ /* 0x000fe400078e00ff */
[----:B------:R-:W-:-:S10]  /*7fb0*/  IMAD.MOV.U32 R13, RZ, RZ, RZ ;  /* 0x000000ffff0d7224 */ /* 0x000fd400078e00ff */
[----:B------:R-:W-:Y:S05]  /*7fc0*/  @!P0 BRA `(.L_x_164) ;  /* 0x0000000c00948947 */ /* 0x000fea0003800000 */
[----:B------:R-:W0:Y:S01]  /*7fd0*/  LDC R3, c[0x0][0x28c] ;  /* 0x0000a300ff037b82 */ /* 0x000e220000000800 */
[----:B------:R-:W-:Y:S01]  /*7fe0*/  UMOV UR7, 0x1 ;  /* 0x0000000100077882 */ /* 0x000fe20000000000 */
[----:B------:R-:W-:Y:S01]  /*7ff0*/  ULDC UR14, c[0x0][0x658] ;  /* 0x00019600000e7ab9 */ /* 0x000fe20000000800 */
[----:B------:R-:W-:Y:S01]  /*8000*/  UMOV UR6, 0xffffffff ;  /* 0xffffffff00067882 */ /* 0x000fe20000000000 */
[----:B------:R-:W-:Y:S01]  /*8010*/  BSSY B0, `(.L_x_164) ;  /* 0x00000e0000007945 */ /* 0x000fe20003800000 */
[----:B------:R-:W-:Y:S01]  /*8020*/  USHF.L.U32 UR6, UR6, UR14, URZ ;  /* 0x0000000e06067299 */ /* 0x000fe2000800063f */
[----:B------:R-:W-:Y:S01]  /*8030*/  IMAD.MOV.U32 R11, RZ, RZ, 0x1 ;  /* 0x00000001ff0b7424 */ /* 0x000fe200078e00ff */
[----:B------:R-:W-:Y:S01]  /*8040*/  LOP3.LUT R10, R18, 0x2, RZ, 0xfc, !PT ;  /* 0x00000002120a7812 */ /* 0x000fe200078efcff */
[----:B------:R-:W1:Y:S01]  /*8050*/  S2UR UR5, SR_CgaCtaId ;  /* 0x00000000000579c3 */ /* 0x000e620000008800 */
[----:B------:R-:W-:Y:S01]  /*8060*/  IMAD.MOV.U32 R13, RZ, RZ, RZ ;  /* 0x000000ffff0d7224 */ /* 0x000fe200078e00ff */
[----:B------:R-:W-:Y:S01]  /*8070*/  ULDC UR13, c[0x0][0x600] ;  /* 0x00018000000d7ab9 */ /* 0x000fe20000000800 */
[----:B------:R-:W-:Y:S01]  /*8080*/  UMOV UR29, 0x5 ;  /* 0x00000005001d7882 */ /* 0x000fe20000000000 */
[----:B------:R-:W-:-:S02]  /*8090*/  UIADD3 UR13, UR13, -0x1, URZ ;  /* 0xffffffff0d0d7890 */ /* 0x000fc4000fffe03f */
[----:B------:R-:W-:Y:S02]  /*80a0*/  USHF.L.U32 UR14, UR7, UR14, URZ ;  /* 0x0000000e070e7299 */ /* 0x000fe4000800063f */
[----:B------:R-:W-:Y:S01]  /*80b0*/  ULOP3.LUT UR22, URZ, UR6, URZ, 0x33, !UPT ;  /* 0x000000063f167292 */ /* 0x000fe2000f8e333f */
[----:B------:R-:W-:Y:S01]  /*80c0*/  ULDC.64 UR42, c[0x0][0x198] ;  /* 0x00006600002a7ab9 */ /* 0x000fe20000000a00 */
[----:B0-----:R-:W-:-:S05]  /*80d0*/  VIADD R3, R3, 0x3f ;  /* 0x0000003f03037836 */ /* 0x001fca0000000000 */
[----:B------:R-:W-:Y:S01]  /*80e0*/  SHF.R.S32.HI R4, RZ, 0x1f, R3 ;  /* 0x0000001fff047819 */ /* 0x000fe20000011403 */
[----:B-1----:R-:W-:-:S03]  /*80f0*/  ULOP3.LUT UR4, UR5, 0x1, URZ, 0xc0, !UPT ;  /* 0x0000000105047892 */ /* 0x002fc6000f8ec03f */
[----:B------:R-:W-:Y:S01]  /*8100*/  LEA.HI R4, R4, R3, RZ, 0x6 ;  /* 0x0000000304047211 */ /* 0x000fe200078f30ff */
[----:B------:R-:W-:Y:S01]  /*8110*/  USHF.R.U32.HI UR31, URZ, 0x1, UR5 ;  /* 0x000000013f1f7899 */ /* 0x000fe20008011605 */
[----:B------:R-:W-:Y:S01]  /*8120*/  IMAD.MOV.U32 R3, RZ, RZ, 0x1 ;  /* 0x00000001ff037424 */ /* 0x000fe200078e00ff */
[----:B------:R-:W-:Y:S01]  /*8130*/  USHF.L.U32 UR15, UR5, 0x5, URZ ;  /* 0x00000005050f7899 */ /* 0x000fe2000800063f */
[----:B------:R-:W-:Y:S01]  /*8140*/  SHF.R.S32.HI R8, RZ, 0x6, R4 ;  /* 0x00000006ff087819 */ /* 0x000fe20000011404 */
[----:B------:R-:W-:Y:S02]  /*8150*/  USHF.L.U32 UR21, UR5, 0xa, URZ ;  /* 0x0000000a05157899 */ /* 0x000fe4000800063f */
[----:B------:R-:W-:Y:S02]  /*8160*/  ULOP3.LUT UR5, UR5, 0xfffffffe, URZ, 0xc0, !UPT ;  /* 0xfffffffe05057892 */ /* 0x000fe4000f8ec03f */
[----:B------:R-:W-:Y:S01]  /*8170*/  UISETP.GT.U32.AND UP0, UPT, UR4, 0xffff, UPT ;  /* 0x0000ffff0400788c */ /* 0x000fe2000bf04070 */
[----:B------:R-:W-:Y:S01]  /*8180*/  VIADD R9, R8, 0x1 ;  /* 0x0000000108097836 */ /* 0x000fe20000000000 */
[----:B------:R-:W-:-:S02]  /*8190*/  USHF.L.U32 UR23, UR7, UR5, URZ ;  /* 0x0000000507177299 */ /* 0x000fc4000800063f */
[----:B------:R-:W-:Y:S02]  /*81a0*/  ULOP3.LUT UR5, UR5, 0x1, URZ, 0xfc, !UPT ;  /* 0x0000000105057892 */ /* 0x000fe4000f8efc3f */
[----:B------:R-:W-:Y:S02]  /*81b0*/  USEL UR4, UR4, 0xffff, !UP0 ;  /* 0x0000ffff04047887 */ /* 0x000fe4000c000000 */
[----:B------:R-:W-:Y:S02]  /*81c0*/  USHF.L.U32 UR5, UR7, UR5, URZ ;  /* 0x0000000507057299 */ /* 0x000fe4000800063f */
[----:B------:R-:W-:Y:S02]  /*81d0*/  ULOP3.LUT UR4, UR4, 0xffff, URZ, 0xc0, !UPT ;  /* 0x0000ffff04047892 */ /* 0x000fe4000f8ec03f */
[----:B------:R-:W-:Y:S02]  /*81e0*/  ULOP3.LUT UR15, UR15, 0x20, URZ, 0xc0, !UPT ;  /* 0x000000200f0f7892 */ /* 0x000fe4000f8ec03f */
[----:B------:R-:W-:-:S02]  /*81f0*/  ULOP3.LUT UR21, UR21, 0x400, URZ, 0xc0, !UPT ;  /* 0x0000040015157892 */ /* 0x000fc4000f8ec03f */
[----:B------:R-:W-:Y:S02]  /*8200*/  ULOP3.LUT UR23, UR23, UR5, URZ, 0xfc, !UPT ;  /* 0x0000000517177292 */ /* 0x000fe4000f8efc3f */
[----:B------:R-:W-:-:S12]  /*8210*/  USHF.L.U32 UR29, UR29, UR4, URZ ;  /* 0x000000041d1d7299 */ /* 0x000fd8000800063f */
.L_x_175:
[----:B------:R-:W-:-:S03]  /*8220*/  UMOV UR4, 0xffffffff ;  /* 0xffffffff00047882 */ /* 0x000fc60000000000 */
[----:B------:R-:W-:Y:S05]  /*8230*/  BRA.DIV UR4, `(.L_x_165) ;  /* 0x0000000e04bc7947 */ /* 0x000fea000b800000 */
[----:B------:R-:W-:-:S13]  /*8240*/  ELECT P6, URZ, PT ;  /* 0x00000000003f782f */ /* 0x000fda00038c0000 */
.L_x_185:
[----:B------:R-:W0:Y:S01]  /*8250*/  LDC R4, c[0x0][0x28c] ;  /* 0x0000a300ff047b82 */ /* 0x000e220000000800 */
[----:B------:R-:W-:Y:S01]  /*8260*/  BSSY B1, `(.L_x_166) ;  /* 0x0000048000017945 */ /* 0x000fe20003800000 */
[----:B0-----:R-:W-:-:S13]  /*8270*/  ISETP.LT.OR P6, PT, R4, 0x1, !P6 ;  /* 0x000000010400780c */ /* 0x001fda00077c1670 */
[----:B------:R-:W-:Y:S05]  /*8280*/  @P6 BRA `(.L_x_167) ;  /* 0x0000000400146947 */ /* 0x000fea0003800000 */
[----:B------:R-:W-:Y:S01]  /*8290*/  LEA R12, R12, UR31, 0x1 ;  /* 0x0000001f0c0c7c11 */ /* 0x000fe2000f8e08ff */
[----:B------:R-:W-:Y:S01]  /*82a0*/  IMAD.MOV.U32 R20, RZ, RZ, RZ ;  /* 0x000000ffff147224 */ /* 0x000fe200078e00ff */
[----:B------:R-:W-:Y:S01]  /*82b0*/  LEA R19, R19, UR15, 0x6 ;  /* 0x0000000f13137c11 */ /* 0x000fe2000f8e30ff */
[----:B------:R-:W-:Y:S02]  /*82c0*/  IMAD.MOV.U32 R4, RZ, RZ, R9 ;  /* 0x000000ffff047224 */ /* 0x000fe400078e0009 */
[----:B------:R-:W-:Y:S02]  /*82d0*/  IMAD.MOV.U32 R5, RZ, RZ, R3 ;  /* 0x000000ffff057224 */ /* 0x000fe400078e0003 */
[----:B------:R-:W-:Y:S02]  /*82e0*/  IMAD.MOV.U32 R6, RZ, RZ, R13 ;  /* 0x000000ffff067224 */ /* 0x000fe400078e000d */
[----:B------:R-:W-:-:S07]  /*82f0*/  IMAD.SHL.U32 R15, R12, 0x80, RZ ;  /* 0x000000800c0f7824 */ /* 0x000fce00078e00ff */
.L_x_170:
[----:B------:R-:W0:Y:S01]  /*8300*/  S2R R21, SR_CgaCtaId ;  /* 0x0000000000157919 */ /* 0x000e220000008800 */
[----:B------:R-:W-:Y:S02]  /*8310*/  MOV R12, 0x400 ;  /* 0x00000400000c7802 */ /* 0x000fe40000000f00 */
[----:B------:R-:W-:-:S13]  /*8320*/  ISETP.NE.AND P1, PT, R0, RZ, PT ;  /* 0x000000ff0000720c */ /* 0x000fda0003f25270 */
[----:B------:R-:W1:Y:S01]  /*8330*/  @!P1 LDC R14, c[0x0][0x500] ;  /* 0x00014000ff0e9b82 */ /* 0x000e620000000800 */
[----:B0-----:R-:W-:Y:S02]  /*8340*/  LEA R23, R21, R12, 0x18 ;  /* 0x0000000c15177211 */ /* 0x001fe400078ec0ff */
[----:B------:R-:W-:-:S03]  /*8350*/  SHF.L.U32 R12, R5, 0x1f, RZ ;  /* 0x0000001f050c7819 */ /* 0x000fc600000006ff */
[----:B------:R-:W-:-:S04]  /*8360*/  IMAD R21, R6, 0x8, R23 ;  /* 0x0000000806157824 */ /* 0x000fc800078e0217 */
[----:B------:R-:W0:Y:S02]  /*8370*/  SYNCS.PHASECHK.TRANS64.TRYWAIT P0, [R21+URZ+0x18], R12 ;  /* 0x0000180c150075a7 */ /* 0x000e24000800017f */
[----:B01----:R-:W-:Y:S05]  /*8380*/  @!P0 BRA `(.L_x_168) ;  /* 0x0000000c00888947 */ /* 0x003fea0003800000 */
.L_x_186:
[----:B0-----:R-:W-:Y:S01]  /*8390*/  PRMT R12, R10, 0x9910, RZ ;  /* 0x000099100a0c7816 */ /* 0x001fe200000000ff */
[----:B------:R0:W-:Y:S03]  /*83a0*/  @!P1 SYNCS.ARRIVE.TRANS64 RZ, [R21+URZ], R14 ;  /* 0x0000000e15ff99a7 */ /* 0x0001e6000800003f */
[----:B------:R-:W-:-:S13]  /*83b0*/  ISETP.NE.AND P0, PT, R12, 0x2, PT ;  /* 0x000000020c00780c */ /* 0x000fda0003f05270 */
[----:B0-----:R-:W-:Y:S05]  /*83c0*/  @P0 BRA `(.L_x_169) ;  /* 0x0000000000040947 */ /* 0x001fea0003800000 */
[----:B------:R-:W-:Y:S01]  /*83d0*/  BPT.TRAP 0x1 ;  /* 0x000000040000795c */ /* 0x000fe20000300000 */
.L_x_169:
[----:B------:R-:W-:Y:S01]  /*83e0*/  LEA R12, R6, UR31, 0x2 ;  /* 0x0000001f060c7c11 */ /* 0x000fe2000f8e10ff */
[----:B------:R-:W-:Y:S01]  /*83f0*/  VIADD R4, R4, 0xffffffff ;  /* 0xffffffff04047836 */ /* 0x000fe20000000000 */
[----:B------:R-:W-:Y:S01]  /*8400*/  LEA R14, R6, UR21, 0xc ;  /* 0x00000015060e7c11 */ /* 0x000fe2000f8e60ff */
[----:B------:R-:W-:Y:S01]  /*8410*/  UIADD3 UR4, UP0, UR42, 0xf0, URZ ;  /* 0x000000f02a047890 */ /* 0x000fe2000ff1e03f */
[----:B------:R-:W-:Y:S01]  /*8420*/  R2UR UR34, R20 ;  /* 0x00000000142272ca */ /* 0x000fe200000e0000 */
[----:B------:R-:W-:Y:S01]  /*8430*/  IMAD.SHL.U32 R12, R12, 0x1000, RZ ;  /* 0x000010000c0c7824 */ /* 0x000fe200078e00ff */
[----:B------:R-:W-:Y:S01]  /*8440*/  R2UR UR33, R21 ;  /* 0x00000000152172ca */ /* 0x000fe200000e0000 */
[--C-:B------:R-:W-:Y:S01]  /*8450*/  IMAD R14, R14, 0x4, R23.reuse ;  /* 0x000000040e0e7824 */ /* 0x100fe200078e0217 */
[----:B------:R-:W-:Y:S01]  /*8460*/  R2UR UR36, R7 ;  /* 0x00000000072472ca */ /* 0x000fe200000e0000 */
[----:B------:R-:W-:Y:S01]  /*8470*/  IMAD R12, R12, 0x4, R23 ;  /* 0x000000040c0c7824 */ /* 0x000fe200078e0217 */
[----:B------:R-:W-:Y:S01]  /*8480*/  R2UR UR35, R15 ;  /* 0x000000000f2372ca */ /* 0x000fe200000e0000 */
[----:B------:R-:W-:Y:S01]  /*8490*/  UIADD3 UR44, UP1, UR42, 0x1f0, URZ ;  /* 0x000001f02a2c7890 */ /* 0x000fe2000ff3e03f */
[----:B------:R-:W-:Y:S01]  /*84a0*/  R2UR UR8, R14 ;  /* 0x000000000e0872ca */ /* 0x000fe200000e0000 */
[----:B------:R-:W-:Y:S01]  /*84b0*/  UIADD3.X UR5, URZ, UR43, URZ, UP0, !UPT ;  /* 0x0000002b3f057290 */ /* 0x000fe200087fe43f */
[----:B------:R-:W-:Y:S01]  /*84c0*/  R2UR UR24, R12 ;  /* 0x000000000c1872ca */ /* 0x000fe200000e0000 */
[----:B------:R-:W-:Y:S01]  /*84d0*/  UPRMT UR30, URZ, 0x5410, UR29 ;  /* 0x000054103f1e7896 */ /* 0x000fe2000800001d */
[----:B------:R-:W-:Y:S01]  /*84e0*/  R2UR UR19, R19 ;  /* 0x00000000131372ca */ /* 0x000fe200000e0000 */
[----:B------:R-:W-:Y:S01]  /*84f0*/  UIADD3 UR26, UR34, 0x20, URZ ;  /* 0x00000020221a7890 */ /* 0x000fe2000fffe03f */
[----:B------:R-:W-:Y:S01]  /*8500*/  ISETP.GT.AND P1, PT, R4, 0x1, PT ;  /* 0x000000010400780c */ /* 0x000fe20003f24270 */
[----:B------:R-:W-:Y:S01]  /*8510*/  UIADD3.X UR45, URZ, UR43, URZ, UP1, !UPT ;  /* 0x0000002b3f2d7290 */ /* 0x000fe20008ffe43f */
[----:B------:R-:W-:Y:S01]  /*8520*/  VIADD R6, R6, 0x1 ;  /* 0x0000000106067836 */ /* 0x000fe20000000000 */
[----:B------:R-:W-:Y:S01]  /*8530*/  UPRMT UR37, URZ, 0x5410, UR23 ;  /* 0x000054103f257896 */ /* 0x000fe20008000017 */
[----:B------:R-:W-:Y:S01]  /*8540*/  VIADD R20, R20, 0x40 ;  /* 0x0000004014147836 */ /* 0x000fe20000000000 */
[----:B------:R-:W-:Y:S01]  /*8550*/  UMOV UR6, 0x0 ;  /* 0x0000000000067882 */ /* 0x000fe20000000000 */
[----:B------:R-:W-:Y:S01]  /*8560*/  UMOV UR7, 0x10000000 ;  /* 0x1000000000077882 */ /* 0x000fe20000000000 */
[----:B------:R-:W-:Y:S01]  /*8570*/  UIADD3 UR16, UR8, 0x30100, URZ ;  /* 0x0003010008107890 */ /* 0x000fe2000fffe03f */
[----:B------:R-:W-:Y:S01]  /*8580*/  ISETP.NE.AND P0, PT, R6, 0x3, PT ;  /* 0x000000030600780c */ /* 0x000fe20003f05270 */
[----:B------:R-:W-:-:S02]  /*8590*/  UIADD3 UR32, UR24, 0x100, URZ ;  /* 0x0000010018207890 */ /* 0x000fc4000fffe03f */
[----:B------:R-:W-:Y:S01]  /*85a0*/  UIADD3 UR24, UR24, 0x8100, URZ ;  /* 0x0000810018187890 */ /* 0x000fe2000fffe03f */
[----:B------:R-:W-:Y:S01]  /*85b0*/  SEL R12, RZ, 0x1, P0 ;  /* 0x00000001ff0c7807 */ /* 0x000fe20000000000 */
[----:B------:R-:W-:Y:S01]  /*85c0*/  UIADD3 UR8, UR8, 0x32100, URZ ;  /* 0x0003210008087890 */ /* 0x000fe2000fffe03f */
[----:B------:R-:W-:Y:S01]  /*85d0*/  SEL R6, R6, RZ, P0 ;  /* 0x000000ff06067207 */ /* 0x000fe20000000000 */
[----:B------:R-:W-:Y:S01]  /*85e0*/  UMOV UR25, UR33 ;  /* 0x0000002100197c82 */ /* 0x000fe20008000000 */
[----:B------:R-:W-:Y:S01]  /*85f0*/  UMOV UR28, UR36 ;  /* 0x00000024001c7c82 */ /* 0x000fe20008000000 */
[----:B------:R-:W-:Y:S01]  /*8600*/  UMOV UR27, UR35 ;  /* 0x00000023001b7c82 */ /* 0x000fe20008000000 */
[----:B------:R-:W-:Y:S01]  /*8610*/  UMOV UR17, UR33 ;  /* 0x0000002100117c82 */ /* 0x000fe20008000000 */
[----:B------:R-:W-:Y:S01]  /*8620*/  UMOV UR18, UR34 ;  /* 0x0000002200127c82 */ /* 0x000fe20008000000 */
[----:B------:R-:W-:Y:S01]  /*8630*/  UMOV UR20, UR36 ;  /* 0x0000002400147c82 */ /* 0x000fe20008000000 */
[----:B------:R0:W-:Y:S01]  /*8640*/  UTMALDG.3D.MULTICAST [UR32], [UR4], UR30, desc[UR6] ;  /* 0x00000620040073b4 */ /* 0x0001e2000801181e */
[----:B------:R-:W-:Y:S01]  /*8650*/  UMOV UR9, UR33 ;  /* 0x0000002100097c82 */ /* 0x000fe20008000000 */
[----:B------:R-:W-:Y:S01]  /*8660*/  UMOV UR11, UR19 ;  /* 0x00000013000b7c82 */ /* 0x000fe20008000000 */
[----:B------:R-:W-:Y:S01]  /*8670*/  UMOV UR12, UR36 ;  /* 0x00000024000c7c82 */ /* 0x000fe20008000000 */
[----:B------:R-:W-:Y:S01]  /*8680*/  UMOV UR10, UR26 ;  /* 0x0000001a000a7c82 */ /* 0x000fe20008000000 */
[----:B------:R-:W-:Y:S01]  /*8690*/  LOP3.LUT R5, R5, R12, RZ, 0x3c, !PT ;  /* 0x0000000c05057212 */ /* 0x000fe200078e3cff */
[----:B------:R0:W-:Y:S01]  /*86a0*/  UTMALDG.3D.MULTICAST [UR24], [UR4], UR30, desc[UR6] ;  /* 0x00000618040073b4 */ /* 0x0001e2000801181e */
[----:B------:R0:W-:Y:S01]  /*86b0*/  UTMALDG.3D.MULTICAST [UR16], [UR44], UR37, desc[UR6] ;  /* 0x000006102c0073b4 */ /* 0x0001e20008011825 */
[----:B------:R0:W-:Y:S02]  /*86c0*/  UTMALDG.3D.MULTICAST [UR8], [UR44], UR37, desc[UR6] ;  /* 0x000006082c0073b4 */ /* 0x0001e40008011825 */
[----:B0-----:R-:W-:Y:S05]  /*86d0*/  @P1 BRA `(.L_x_170) ;  /* 0xfffffffc00081947 */ /* 0x001fea000383ffff */
.L_x_167:
[----:B------:R-:W-:Y:S05]  /*86e0*/  BSYNC B1 ;  /* 0x0000000000017941 */ /* 0x000fea0003800000 */
.L_x_166:
[----:B------:R-:W-:Y:S01]  /*86f0*/  LOP3.LUT P1, RZ, R11, 0xff, RZ, 0xc0, !PT ;  /* 0x000000ff0bff7812 */ /* 0x000fe2000782c0ff */
[C---:B------:R-:W-:Y:S01]  /*8700*/  IMAD.IADD R13, R8.reuse, 0x1, R13 ;  /* 0x00000001080d7824 */ /* 0x040fe200078e020d */
[----:B------:R-:W-:Y:S01]  /*8710*/  ULDC.64 UR4, c[0x0][0x650] ;  /* 0x0001940000047ab9 */ /* 0x000fe20000000a00 */
[C---:B------:R-:W-:Y:S01]  /*8720*/  ISETP.GE.U32.AND P2, PT, R8.reuse, 0x3, PT ;  /* 0x000000030800780c */ /* 0x040fe20003f46070 */
[----:B------:R-:W-:Y:S01]  /*8730*/  BSSY B1, `(.L_x_171) ;  /* 0x000006b000017945 */ /* 0x000fe20003800000 */
[----:B------:R-:W-:Y:S01]  /*8740*/  IMAD.MOV.U32 R12, RZ, RZ, -0x1 ;  /* 0xffffffffff0c7424 */ /* 0x000fe200078e00ff */
[----:B------:R-:W-:Y:S01]  /*8750*/  ISETP.GT.U32.AND P0, PT, R13, 0x2, PT ;  /* 0x000000020d00780c */ /* 0x000fe20003f04070 */
[----:B------:R-:W-:Y:S01]  /*8760*/  IMAD.MOV.U32 R19, RZ, RZ, -0x1 ;  /* 0xffffffffff137424 */ /* 0x000fe200078e00ff */
[----:B------:R-:W-:Y:S01]  /*8770*/  PRMT R11, RZ, 0x7610, R11 ;  /* 0x00007610ff0b7816 */ /* 0x000fe2000000000b */
[----:B------:R-:W-:Y:S01]  /*8780*/  IMAD.MOV.U32 R7, RZ, RZ, -0x1 ;  /* 0xffffffffff077424 */ /* 0x000fe200078e00ff */
[----:B------:R-:W-:-:S03]  /*8790*/  ISETP.LT.U32.AND P0, PT, R8, 0x3, P0 ;  /* 0x000000030800780c */ /* 0x000fc60000701070 */
[----:B------:R-:W0:Y:S01]  /*87a0*/  @P1 S2R R5, SR_CgaCtaId ;  /* 0x0000000000051919 */ /* 0x000e220000008800 */
[----:B------:R-:W-:-:S04]  /*87b0*/  @P1 MOV R4, 0x400 ;  /* 0x0000040000041802 */ /* 0x000fc80000000f00 */
[----:B0-----:R-:W-:Y:S01]  /*87c0*/  @P1 LEA R6, R5, R4, 0x18 ;  /* 0x0000000405061211 */ /* 0x001fe200078ec0ff */
[----:B------:R-:W-:Y:S01]  /*87d0*/  IMAD.WIDE.U32 R4, R13, -0x55555555, RZ ;  /* 0xaaaaaaab0d047825 */ /* 0x000fe200078e00ff */
[----:B------:R-:W-:Y:S02]  /*87e0*/  SEL R4, RZ, 0x1, !P0 ;  /* 0x00000001ff047807 */ /* 0x000fe40004000000 */
[----:B------:R0:W-:Y:S01]  /*87f0*/  @P1 SYNCS.ARRIVE.TRANS64.A1T0 RZ, [R6+URZ+0x48], RZ ;  /* 0x000048ff06ff19a7 */ /* 0x0001e2000810003f */
[----:B------:R-:W-:Y:S02]  /*8800*/  IADD3 R16, P1, R16, UR38, RZ ;  /* 0x0000002610107c10 */ /* 0x000fe4000ff3e0ff */
[----:B------:R-:W-:Y:S02]  /*8810*/  LOP3.LUT R3, R3, R4, RZ, 0x3c, !PT ;  /* 0x0000000403037212 */ /* 0x000fe400078e3cff */
[----:B------:R-:W-:Y:S02]  /*8820*/  IADD3.X R17, R17, UR41, RZ, P1, !PT ;  /* 0x0000002911117c10 */ /* 0x000fe40008ffe4ff */
[----:B------:R-:W-:-:S02]  /*8830*/  ISETP.GE.U32.AND P0, PT, R16, UR4, PT ;  /* 0x0000000410007c0c */ /* 0x000fc4000bf06070 */
[----:B0-----:R-:W-:Y:S02]  /*8840*/  SHF.R.U32.HI R6, RZ, 0x1, R5 ;  /* 0x00000001ff067819 */ /* 0x001fe40000011605 */
[----:B------:R-:W-:Y:S02]  /*8850*/  ISETP.GE.U32.AND.EX P0, PT, R17, UR5, PT, P0 ;  /* 0x0000000511007c0c */ /* 0x000fe4000bf06100 */
[----:B------:R-:W-:Y:S01]  /*8860*/  @P2 LOP3.LUT R3, R3, 0x1, R6, 0x78, !PT ;  /* 0x0000000103032812 */ /* 0x000fe200078e7806 */
[----:B------:R-:W-:Y:S01]  /*8870*/  IMAD R13, R6, -0x3, R13 ;  /* 0xfffffffd060d7824 */ /* 0x000fe200078e020d */
[----:B------:R-:W-:-:S09]  /*8880*/  PRMT R4, RZ, 0x7610, R4 ;  /* 0x00007610ff047816 */ /* 0x000fd20000000004 */
[----:B------:R-:W-:Y:S05]  /*8890*/  @P0 BRA `(.L_x_172) ;  /* 0x0000000400500947 */ /* 0x000fea0003800000 */
[----:B------:R-:W0:Y:S01]  /*88a0*/  S2R R15, SR_CTAID.X ;  /* 0x00000000000f7919 */ /* 0x000e220000002500 */
[----:B------:R-:W-:Y:S01]  /*88b0*/  ULDC.64 UR4, c[0x0][0x628] ;  /* 0x00018a0000047ab9 */ /* 0x000fe20000000a00 */
[----:B------:R-:W1:Y:S01]  /*88c0*/  LDC R20, c[0x0][0x144] ;  /* 0x00005100ff147b82 */ /* 0x000e620000000800 */
[----:B------:R-:W-:Y:S01]  /*88d0*/  ISETP.NE.U32.AND P0, PT, RZ, UR4, PT ;  /* 0x00000004ff007c0c */ /* 0x000fe2000bf05070 */
[----:B------:R-:W2:Y:S01]  /*88e0*/  S2R R12, SR_CTAID.Y ;  /* 0x00000000000c7919 */ /* 0x000ea20000002600 */
[----:B------:R-:W-:Y:S01]  /*88f0*/  ULDC UR6, c[0x0][0x150] ;  /* 0x0000540000067ab9 */ /* 0x000fe20000000800 */
[----:B------:R-:W-:Y:S01]  /*8900*/  ULDC UR7, c[0x0][0x630] ;  /* 0x00018c0000077ab9 */ /* 0x000fe20000000800 */
[----:B------:R-:W-:Y:S01]  /*8910*/  ISETP.NE.AND.EX P0, PT, RZ, UR5, PT, P0 ;  /* 0x00000005ff007c0c */ /* 0x000fe2000bf05300 */
[----:B------:R-:W-:Y:S01]  /*8920*/  IMAD.MOV.U32 R4, RZ, RZ, R16 ;  /* 0x000000ffff047224 */ /* 0x000fe200078e0010 */
[----:B0-----:R-:W-:-:S05]  /*8930*/  I2FP.F32.U32 R5, R15 ;  /* 0x0000000f00057245 */ /* 0x001fca0000201000 */
[----:B------:R-:W-:Y:S01]  /*8940*/  FMUL R21, R5, UR6 ;  /* 0x0000000605157c20 */ /* 0x000fe20008400000 */
[----:B------:R-:W-:-:S05]  /*8950*/  IMAD.MOV.U32 R5, RZ, RZ, R17 ;  /* 0x000000ffff057224 */ /* 0x000fca00078e0011 */
[----:B--2---:R-:W-:Y:S05]  /*8960*/  @!P0 BRA `(.L_x_173) ;  /* 0x0000000000288947 */ /* 0x004fea0003800000 */
[----:B------:R-:W-:Y:S02]  /*8970*/  ULDC UR6, c[0x0][0x634] ;  /* 0x00018d0000067ab9 */ /* 0x000fe40000000800 */
[----:B------:R-:W-:-:S05]  /*8980*/  IADD3 R5, P0, R16, UR6, RZ ;  /* 0x0000000610057c10 */ /* 0x000fca000ff1e0ff */
[----:B------:R-:W-:-:S04]  /*8990*/  IMAD.X R19, RZ, RZ, R17, P0 ;  /* 0x000000ffff137224 */ /* 0x000fc800000e0611 */
[----:B------:R-:W-:-:S04]  /*89a0*/  IMAD.WIDE.U32 R6, R19, UR4, RZ ;  /* 0x0000000413067c25 */ /* 0x000fc8000f8e00ff */
[----:B------:R-:W-:-:S04]  /*89b0*/  IMAD.WIDE.U32 R6, P0, R5, UR5, R6 ;  /* 0x0000000505067c25 */ /* 0x000fc8000f800006 */
[----:B------:R-:W-:-:S04]  /*89c0*/  IMAD.WIDE.U32 R4, R5, UR4, RZ ;  /* 0x0000000405047c25 */ /* 0x000fc8000f8e00ff */
[----:B------:R-:W-:Y:S01]  /*89d0*/  IMAD.MOV.U32 R4, RZ, RZ, R7 ;  /* 0x000000ffff047224 */ /* 0x000fe200078e0007 */
[----:B------:R-:W-:Y:S01]  /*89e0*/  IADD3 RZ, P1, R5, R6, RZ ;  /* 0x0000000605ff7210 */ /* 0x000fe20007f3e0ff */
[----:B------:R-:W-:-:S04]  /*89f0*/  IMAD.X R5, RZ, RZ, RZ, P0 ;  /* 0x000000ffff057224 */ /* 0x000fc800000e06ff */
[----:B------:R-:W-:-:S08]  /*8a00*/  IMAD.WIDE.U32.X R4, R19, UR5, R4, P1 ;  /* 0x0000000513047c25 */ /* 0x000fd000088e0404 */
.L_x_173:
[--C-:B------:R-:W-:Y:S01]  /*8a10*/  SHF.R.U64 R14, R4, UR7, R5.reuse ;  /* 0x00000007040e7c19 */ /* 0x100fe20008001205 */
[----:B------:R-:W0:Y:S01]  /*8a20*/  F2I.U32.TRUNC.NTZ R21, R21 ;  /* 0x0000001500157305 */ /* 0x000e22000020f000 */
[----:B------:R-:W-:Y:S01]  /*8a30*/  SHF.R.U32.HI R4, RZ, UR7, R5 ;  /* 0x00000007ff047c19 */ /* 0x000fe20008011605 */
[----:B------:R-:W-:Y:S01]  /*8a40*/  ULDC.64 UR4, c[0x0][0x620] ;  /* 0x0001880000047ab9 */ /* 0x000fe20000000a00 */
[----:B------:R-:W-:Y:S01]  /*8a50*/  IADD3 R7, P0, RZ, -R14, RZ ;  /* 0x8000000eff077210 */ /* 0x000fe20007f1e0ff */
[----:B------:R-:W-:-:S04]  /*8a60*/  ULDC.64 UR6, c[0x0][0x640] ;  /* 0x0001900000067ab9 */ /* 0x000fc80000000a00 */
[----:B------:R-:W-:Y:S01]  /*8a70*/  IMAD.X R4, RZ, RZ, ~R4, P0 ;  /* 0x000000ffff047224 */ /* 0x000fe200000e0e04 */
[----:B------:R-:W-:-:S03]  /*8a80*/  ISETP.NE.U32.AND P0, PT, RZ, UR6, PT ;  /* 0x00000006ff007c0c */ /* 0x000fc6000bf05070 */
[----:B------:R-:W-:Y:S01]  /*8a90*/  IMAD R6, R4, UR4, RZ ;  /* 0x0000000404067c24 */ /* 0x000fe2000f8e02ff */
[----:B------:R-:W-:Y:S01]  /*8aa0*/  ISETP.NE.AND.EX P0, PT, RZ, UR7, PT, P0 ;  /* 0x00000007ff007c0c */ /* 0x000fe2000bf05300 */
[----:B------:R-:W-:Y:S01]  /*8ab0*/  IMAD.WIDE.U32 R4, R7, UR4, R16 ;  /* 0x0000000407047c25 */ /* 0x000fe2000f8e0010 */
[----:B------:R-:W-:-:S03]  /*8ac0*/  ULDC UR4, c[0x0][0x618] ;  /* 0x0001860000047ab9 */ /* 0x000fc60000000800 */
[----:B------:R-:W-:Y:S01]  /*8ad0*/  IMAD R7, R7, UR5, R6 ;  /* 0x0000000507077c24 */ /* 0x000fe2000f8e0206 */
[----:B------:R-:W-:Y:S01]  /*8ae0*/  ULDC UR5, c[0x0][0x154] ;  /* 0x0000550000057ab9 */ /* 0x000fe20000000800 */
[----:B0-----:R-:W-:Y:S02]  /*8af0*/  IMAD.MOV R6, RZ, RZ, -R21 ;  /* 0x000000ffff067224 */ /* 0x001fe400078e0a15 */
[----:B------:R-:W0:Y:S01]  /*8b00*/  LDC R21, c[0x0][0x148] ;  /* 0x00005200ff157b82 */ /* 0x000e220000000800 */
[----:B------:R-:W-:Y:S02]  /*8b10*/  IMAD.IADD R5, R5, 0x1, R7 ;  /* 0x0000000105057824 */ /* 0x000fe400078e0207 */
[----:B-1----:R-:W-:Y:S01]  /*8b20*/  IMAD R15, R20, R6, R15 ;  /* 0x00000006140f7224 */ /* 0x002fe200078e020f */
[----:B------:R-:W-:Y:S02]  /*8b30*/  I2FP.F32.U32 R6, R12 ;  /* 0x0000000c00067245 */ /* 0x000fe40000201000 */
[----:B------:R-:W-:-:S02]  /*8b40*/  SHF.R.U64 R19, R4, UR4, R5 ;  /* 0x0000000404137c19 */ /* 0x000fc40008001205 */
[----:B------:R-:W-:Y:S01]  /*8b50*/  SHF.R.U32.HI R4, RZ, UR4, R5 ;  /* 0x00000004ff047c19 */ /* 0x000fe20008011605 */
[----:B------:R-:W-:Y:S01]  /*8b60*/  FMUL R6, R6, UR5 ;  /* 0x0000000506067c20 */ /* 0x000fe20008400000 */
[----:B------:R-:W-:Y:S02]  /*8b70*/  ULDC UR4, c[0x0][0x608] ;  /* 0x0001820000047ab9 */ /* 0x000fe40000000800 */
[--C-:B------:R-:W-:Y:S01]  /*8b80*/  SHF.R.U64 R22, R19, UR4, R4.reuse ;  /* 0x0000000413167c19 */ /* 0x100fe20008001204 */
[----:B------:R1:W2:Y:S01]  /*8b90*/  F2I.U32.TRUNC.NTZ R24, R6 ;  /* 0x0000000600187305 */ /* 0x0002a2000020f000 */
[----:B------:R-:W-:Y:S01]  /*8ba0*/  SHF.R.U32.HI R5, RZ, UR4, R4 ;  /* 0x00000004ff057c19 */ /* 0x000fe20008011604 */
[----:B------:R-:W-:-:S03]  /*8bb0*/  ULDC UR4, c[0x0][0x658] ;  /* 0x0001960000047ab9 */ /* 0x000fc60000000800 */
[--C-:B------:R-:W-:Y:S02]  /*8bc0*/  SHF.R.U64 R20, R22, UR4, R5.reuse ;  /* 0x0000000416147c19 */ /* 0x100fe40008001205 */
[----:B------:R-:W-:-:S03]  /*8bd0*/  SHF.R.U32.HI R23, RZ, UR4, R5 ;  /* 0x00000004ff177c19 */ /* 0x000fc60008011605 */
[----:B------:R-:W-:Y:S02]  /*8be0*/  IMAD.MOV.U32 R4, RZ, RZ, R20 ;  /* 0x000000ffff047224 */ /* 0x000fe400078e0014 */
[----:B------:R-:W-:Y:S01]  /*8bf0*/  IMAD.MOV.U32 R5, RZ, RZ, R23 ;  /* 0x000000ffff057224 */ /* 0x000fe200078e0017 */
[----:B-1----:R-:W-:Y:S06]  /*8c00*/  @!P0 BRA `(.L_x_174) ;  /* 0x0000000000288947 */ /* 0x002fec0003800000 */
        /* <DEDUP_REMOVED lines=10> */
.L_x_174:
[----:B------:R-:W-:Y:S01]  /*8cb0*/  ISETP.NE.AND P0, PT, R2, 0x1, PT ;  /* 0x000000010200780c */ /* 0x000fe20003f05270 */
[----:B------:R-:W-:Y:S01]  /*8cc0*/  ULDC UR4, c[0x0][0x648] ;  /* 0x0001920000047ab9 */ /* 0x000fe20000000800 */
[----:B------:R-:W-:Y:S01]  /*8cd0*/  LOP3.LUT R22, R22, UR22, RZ, 0xc0, !PT ;  /* 0x0000001616167c12 */ /* 0x000fe2000f8ec0ff */
[----:B--2---:R-:W-:Y:S01]  /*8ce0*/  IMAD.MOV R24, RZ, RZ, -R24 ;  /* 0x000000ffff187224 */ /* 0x004fe200078e0a18 */
[----:B------:R-:W-:Y:S01]  /*8cf0*/  SHF.R.U64 R5, R4, UR4, R5 ;  /* 0x0000000404057c19 */ /* 0x000fe20008001205 */
[----:B------:R-:W-:Y:S01]  /*8d00*/  ULDC UR4, c[0x0][0x638] ;  /* 0x00018e0000047ab9 */ /* 0x000fe20000000800 */
[----:B------:R-:W-:Y:S01]  /*8d10*/  LOP3.LUT R19, R19, UR13, RZ, 0xc0, !PT ;  /* 0x0000000d13137c12 */ /* 0x000fe2000f8ec0ff */
[----:B------:R-:W-:Y:S01]  /*8d20*/  ULDC UR5, c[0x0][0x610] ;  /* 0x0001840000057ab9 */ /* 0x000fe20000000800 */
[----:B------:R-:W-:Y:S02]  /*8d30*/  IMAD.MOV.U32 R4, RZ, RZ, 0x1 ;  /* 0x00000001ff047424 */ /* 0x000fe400078e00ff */
[----:B------:R-:W-:-:S02]  /*8d40*/  IMAD.MOV R7, RZ, RZ, -R5 ;  /* 0x000000ffff077224 */ /* 0x000fc400078e0a05 */
[----:B------:R-:W-:Y:S02]  /*8d50*/  IMAD R22, R5, UR14, R22 ;  /* 0x0000000e05167c24 */ /* 0x000fe4000f8e0216 */
[----:B0-----:R-:W-:Y:S02]  /*8d60*/  @P0 IMAD R15, R21, R24, R12 ;  /* 0x00000018150f0224 */ /* 0x001fe400078e020c */
[----:B------:R-:W-:Y:S01]  /*8d70*/  IMAD R20, R7, UR4, R20 ;  /* 0x0000000407147c24 */ /* 0x000fe2000f8e0214 */
[----:B------:R-:W-:Y:S01]  /*8d80*/  ULDC UR4, c[0x0][0x600] ;  /* 0x0001800000047ab9 */ /* 0x000fe20000000800 */
[----:B------:R-:W-:Y:S02]  /*8d90*/  IMAD R15, R22, UR5, R15 ;  /* 0x00000005160f7c24 */ /* 0x000fe4000f8e020f */
[----:B------:R-:W-:Y:S02]  /*8da0*/  IMAD R20, R20, UR4, R19 ;  /* 0x0000000414147c24 */ /* 0x000fe4000f8e0213 */
[----:B------:R-:W-:-:S03]  /*8db0*/  IMAD.MOV.U32 R7, RZ, RZ, R14 ;  /* 0x000000ffff077224 */ /* 0x000fc600078e000e */
[----:B------:R-:W-:Y:S02]  /*8dc0*/  SEL R19, R20, R15, !P0 ;  /* 0x0000000f14137207 */ /* 0x000fe40004000000 */
[----:B------:R-:W-:-:S07]  /*8dd0*/  SEL R12, R15, R20, !P0 ;  /* 0x000000140f0c7207 */ /* 0x000fce0004000000 */
.L_x_172:
[----:B------:R-:W-:Y:S05]  /*8de0*/  BSYNC B1 ;  /* 0x0000000000017941 */ /* 0x000fea0003800000 */
.L_x_171:
[----:B------:R-:W-:-:S13]  /*8df0*/  LOP3.LUT P0, RZ, R4, 0xff, RZ, 0xc0, !PT ;  /* 0x000000ff04ff7812 */ /* 0x000fda000780c0ff */
[----:B------:R-:W-:Y:S05]  /*8e00*/  @P0 BRA `(.L_x_175) ;  /* 0xfffffff400040947 */ /* 0x000fea000383ffff */
[----:B------:R-:W-:Y:S05]  /*8e10*/  BSYNC B0 ;  /* 0x0000000000007941 */ /* 0x000fea0003800000 */
.L_x_164:
[----:B------:R-:W-:-:S03]  /*8e20*/  UMOV UR4, 0xffffffff ;  /* 0xffffffff00047882 */ /* 0x000fc60000000000 */
[----:B------:R-:W-:Y:S05]  /*8e30*/  BRA.DIV UR4, `(.L_x_176) ;  /* 0x0000000204f07947 */ /* 0x000fea000b800000 */
[----:B------:R-:W-:-:S13]  /*8e40*/  ELECT P6, URZ, PT ;  /* 0x00000000003f782f */ /* 0x000fda00038c0000 */
.L_x_189:
[----:B------:R-:W-:Y:S04]  /*8e50*/  BSSY B0, `(.L_x_177) ;  /* 0x0000022000007945 */ /* 0x000fe80003800000 */
[----:B------:R-:W-:Y:S05]  /*8e60*/  @!P6 BRA `(.L_x_178) ;  /* 0x000000000080e947 */ /* 0x000fea0003800000 */
[----:B------:R-:W-:-:S04]  /*8e70*/  LOP3.LUT R18, R18, 0x2, RZ, 0xfc, !PT ;  /* 0x0000000212127812 */ /* 0x000fc800078efcff */
[----:B------:R-:W-:-:S13]  /*8e80*/  ISETP.NE.AND P0, PT, R18, 0x3, PT ;  /* 0x000000031200780c */ /* 0x000fda0003f05270 */
[----:B------:R-:W-:Y:S05]  /*8e90*/  @!P0 BRA `(.L_x_179) ;  /* 0x0000000000048947 */ /* 0x000fea0003800000 */
[----:B------:R-:W-:Y:S01]  /*8ea0*/  BPT.TRAP 0x1 ;  /* 0x000000040000795c */ /* 0x000fe20000300000 */
.L_x_179:
[----:B------:R-:W0:Y:S01]  /*8eb0*/  S2R R5, SR_CgaCtaId ;  /* 0x0000000000057919 */ /* 0x000e220000008800 */
[----:B------:R-:W-:Y:S02]  /*8ec0*/  MOV R0, 0x400 ;  /* 0x0000040000007802 */ /* 0x000fe40000000f00 */
[----:B------:R-:W-:Y:S02]  /*8ed0*/  SHF.L.U32 R4, R3, 0x1f, RZ ;  /* 0x0000001f03047819 */ /* 0x000fe400000006ff */
[----:B0-----:R-:W-:-:S05]  /*8ee0*/  LEA R0, R5, R0, 0x18 ;  /* 0x0000000005007211 */ /* 0x001fca00078ec0ff */
[----:B------:R-:W-:-:S04]  /*8ef0*/  VIADD R0, R0, 0x18 ;  /* 0x0000001800007836 */ /* 0x000fc80000000000 */
[C---:B------:R-:W-:Y:S02]  /*8f00*/  IMAD R7, R13.reuse, 0x8, R0 ;  /* 0x000000080d077824 */ /* 0x040fe400078e0200 */
[----:B------:R-:W-:Y:S02]  /*8f10*/  VIADD R13, R13, 0x1 ;  /* 0x000000010d0d7836 */ /* 0x000fe40000000000 */
[----:B------:R-:W0:Y:S03]  /*8f20*/  SYNCS.PHASECHK.TRANS64.TRYWAIT P0, [R7+URZ], R4 ;  /* 0x00000004070075a7 */ /* 0x000e26000800017f */
[----:B------:R-:W-:-:S04]  /*8f30*/  ISETP.NE.AND P1, PT, R13, 0x3, PT ;  /* 0x000000030d00780c */ /* 0x000fc80003f25270 */
[----:B------:R-:W-:Y:S02]  /*8f40*/  SEL R2, RZ, 0x1, P1 ;  /* 0x00000001ff027807 */ /* 0x000fe40000800000 */
[----:B------:R-:W-:Y:S02]  /*8f50*/  SEL R13, R13, RZ, P1 ;  /* 0x000000ff0d0d7207 */ /* 0x000fe40000800000 */
[----:B------:R-:W-:-:S03]  /*8f60*/  LOP3.LUT R9, R3, R2, RZ, 0x3c, !PT ;  /* 0x0000000203097212 */ /* 0x000fc600078e3cff */
[----:B------:R-:W-:Y:S01]  /*8f70*/  IMAD R6, R13, 0x8, R0 ;  /* 0x000000080d067824 */ /* 0x000fe200078e0200 */
[----:B------:R-:W-:Y:S01]  /*8f80*/  SHF.L.U32 R5, R9, 0x1f, RZ ;  /* 0x0000001f09057819 */ /* 0x000fe200000006ff */
[----:B0-----:R-:W-:Y:S06]  /*8f90*/  @!P0 BRA `(.L_x_180) ;  /* 0x0000000000b88947 */ /* 0x001fec0003800000 */
.L_x_190:
[----:B------:R-:W1:Y:S01]  /*8fa0*/  SYNCS.PHASECHK.TRANS64.TRYWAIT P0, [R6+URZ], R5 ;  /* 0x00000005060075a7 */ /* 0x000e62000800017f */
[----:B------:R-:W-:-:S05]  /*8fb0*/  VIADD R2, R13, 0x1 ;  /* 0x000000010d027836 */ /* 0x000fca0000000000 */
[----:B------:R-:W-:-:S04]  /*8fc0*/  ISETP.NE.AND P1, PT, R2, 0x3, PT ;  /* 0x000000030200780c */ /* 0x000fc80003f25270 */
[----:B0-----:R-:W-:Y:S02]  /*8fd0*/  SEL R4, RZ, 0x1, P1 ;  /* 0x00000001ff047807 */ /* 0x001fe40000800000 */
[----:B------:R-:W-:Y:S02]  /*8fe0*/  SEL R3, R2, RZ, P1 ;  /* 0x000000ff02037207 */ /* 0x000fe40000800000 */
[----:B------:R-:W-:Y:S01]  /*8ff0*/  LOP3.LUT R4, R9, R4, RZ, 0x3c, !PT ;  /* 0x0000000409047212 */ /* 0x000fe200078e3cff */
[----:B-1----:R-:W-:Y:S06]  /*9000*/  @!P0 BRA `(.L_x_181) ;  /* 0x0000000000b08947 */ /* 0x002fec0003800000 */
.L_x_191:
[----:B------:R-:W-:Y:S01]  /*9010*/  IMAD R3, R3, 0x8, R0 ;  /* 0x0000000803037824 */ /* 0x000fe200078e0200 */
[----:B------:R-:W-:-:S07]  /*9020*/  SHF.L.U32 R0, R4, 0x1f, RZ ;  /* 0x0000001f04007819 */ /* 0x000fce00000006ff */
.L_x_182:
[----:B-1----:R1:W2:Y:S02]  /*9030*/  SYNCS.PHASECHK.TRANS64.TRYWAIT P0, [R3+URZ], R0 ;  /* 0x00000000030075a7 */ /* 0x0022a4000800017f */
[----:B--2---:R-:W-:Y:S05]  /*9040*/  @!P0 NANOSLEEP.SYNCS 0x989680 ;  /* 0x009896800000895d */ /* 0x004fea0003900000 */
[----:B------:R-:W2:Y:S02]  /*9050*/  @!P0 SYNCS.PHASECHK.TRANS64 P0, [R3+URZ], R0 ;  /* 0x00000000030085a7 */ /* 0x000ea4000800007f */
[----:B--2---:R-:W-:Y:S05]  /*9060*/  @!P0 BRA `(.L_x_182) ;  /* 0xfffffffc00f08947 */ /* 0x004fea000383ffff */
.L_x_178:
[----:B------:R-:W-:Y:S05]  /*9070*/  BSYNC B0 ;  /* 0x0000000000007941 */ /* 0x000fea0003800000 */
.L_x_177:
[----:B------:R-:W-:Y:S05]  /*9080*/  EXIT ;  /* 0x000000000000794d */ /* 0x000fea0003800000 */
.L_x_21:
[----:B-1----:R1:W2:Y:S02]  /*9090*/  SYNCS.PHASECHK.TRANS64.TRYWAIT P1, [R3+URZ], R0 ;  /* 0x00000000030075a7 */ /* 0x0022a4000802017f */
[----:B--2---:R-:W-:Y:S05]  /*90a0*/  @!P1 NANOSLEEP.SYNCS 0x989680 ;  /* 0x009896800000995d */ /* 0x004fea0003900000 */
[----:B------:R-:W2:Y:S02]  /*90b0*/  @!P1 SYNCS.PHASECHK.TRANS64 P1, [R3+URZ], R0 ;  /* 0x00000000030095a7 */ /* 0x000ea4000802007f */
[----:B--2---:R-:W-:Y:S05]  /*90c0*/  @!P1 BRA `(.L_x_21) ;  /* 0xfffffffc00f09947 */ /* 0x004fea000383ffff */
[----:B------:R-:W-:Y:S05]  /*90d0*/  BRA `(.L_x_20) ;  /* 0xffffff8400bc7947 */ /* 0x000fea000383ffff */
.L_x_26:
[----:B-1----:R1:W2:Y:S02]  /*90e0*/  SYNCS.PHASECHK.TRANS64.TRYWAIT P1, [R5+URZ], R4 ;  /* 0x00000004050075a7 */ /* 0x0022a4000802017f */
[----:B--2---:R-:W-:Y:S05]  /*90f0*/  @!P1 NANOSLEEP.SYNCS 0x989680 ;  /* 0x009896800000995d */ /* 0x004fea0003900000 */
[----:B------:R-:W2:Y:S02]  /*9100*/  @!P1 SYNCS.PHASECHK.TRANS64 P1, [R5+URZ], R4 ;  /* 0x00000004050095a7 */ /* 0x000ea4000802007f */
[----:B--2---:R-:W-:Y:S05]  /*9110*/  @!P1 BRA `(.L_x_26) ;  /* 0xfffffffc00f09947 */ /* 0x004fea000383ffff */
[----:B------:R-:W-:Y:S05]  /*9120*/  BRA `(.L_x_25) ;  /* 0xffffff8c00cc7947 */ /* 0x000fea000383ffff */
.L_x_165:
[----:B------:R-:W-:Y:S01]  /*9130*/  BSSY B1, `(.L_x_183) ;  /* 0x0000006000017945 */ /* 0x000fe20003800000 */
[----:B------:R-:W-:-:S07]  /*9140*/  IMAD.MOV.U32 R15, RZ, RZ, -0x1 ;  /* 0xffffffffff0f7424 */ /* 0x000fce00078e00ff */
[----:B------:R-:W-:Y:S05]  /*9150*/  WARPSYNC.COLLECTIVE R15, `(.L_x_184) ;  /* 0x000000000f0c7348 */ /* 0x000fea0003c00000 */
[----:B------:R-:W-:Y:S02]  /*9160*/  ELECT P6, UR62, PT ;  /* 0x00000000003e782f */ /* 0x000fe400038c0000 */
[----:B------:R-:W-:Y:S01]  /*9170*/  MOV R14, UR62 ;  /* 0x0000003e000e7c02 */ /* 0x000fe20008000f00 */
[----:B------:R-:W-:Y:S10]  /*9180*/  ENDCOLLECTIVE ;  /* 0x000000000000791b */ /* 0x000ff40003800000 */
.L_x_184:
[----:B------:R-:W-:Y:S05]  /*9190*/  BSYNC B1 ;  /* 0x0000000000017941 */ /* 0x000fea0003800000 */
.L_x_183:
[----:B------:R-:W-:Y:S05]  /*91a0*/  BRA `(.L_x_185) ;  /* 0xfffffff000287947 */ /* 0x000fea000383ffff */
.L_x_168:
[----:B0-----:R0:W1:Y:S02]  /*91b0*/  SYNCS.PHASECHK.TRANS64.TRYWAIT P0, [R21+URZ+0x18], R12 ;  /* 0x0000180c150075a7 */ /* 0x001064000800017f */
[----:B-1----:R-:W-:Y:S05]  /*91c0*/  @!P0 NANOSLEEP.SYNCS 0x989680 ;  /* 0x009896800000895d */ /* 0x002fea0003900000 */
[----:B------:R-:W1:Y:S02]  /*91d0*/  @!P0 SYNCS.PHASECHK.TRANS64 P0, [R21+URZ+0x18], R12 ;  /* 0x0000180c150085a7 */ /* 0x000e64000800007f */
[----:B-1----:R-:W-:Y:S05]  /*91e0*/  @!P0 BRA `(.L_x_168) ;  /* 0xfffffffc00f08947 */ /* 0x002fea000383ffff */
[----:B------:R-:W-:Y:S05]  /*91f0*/  BRA `(.L_x_186) ;  /* 0xfffffff000647947 */ /* 0x000fea000383ffff */
.L_x_176:
[----:B------:R-:W-:Y:S01]  /*9200*/  BSSY B0, `(.L_x_187) ;  /* 0x0000006000007945 */ /* 0x000fe20003800000 */
[----:B------:R-:W-:-:S07]  /*9210*/  IMAD.MOV.U32 R15, RZ, RZ, -0x1 ;  /* 0xffffffffff0f7424 */ /* 0x000fce00078e00ff */
[----:B------:R-:W-:Y:S05]  /*9220*/  WARPSYNC.COLLECTIVE R15, `(.L_x_188) ;  /* 0x000000000f0c7348 */ /* 0x000fea0003c00000 */
[----:B------:R-:W-:Y:S02]  /*9230*/  ELECT P6, UR62, PT ;  /* 0x00000000003e782f */ /* 0x000fe400038c0000 */
[----:B------:R-:W-:Y:S01]  /*9240*/  MOV R14, UR62 ;  /* 0x0000003e000e7c02 */ /* 0x000fe20008000f00 */
[----:B------:R-:W-:Y:S10]  /*9250*/  ENDCOLLECTIVE ;  /* 0x000000000000791b */ /* 0x000ff40003800000 */
.L_x_188:
[----:B------:R-:W-:Y:S05]  /*9260*/  BSYNC B0 ;  /* 0x0000000000007941 */ /* 0x000fea0003800000 */
.L_x_187:
[----:B------:R-:W-:Y:S05]  /*9270*/  BRA `(.L_x_189) ;  /* 0xfffffff800f47947 */ /* 0x000fea000383ffff */
.L_x_180:
[----:B0-----:R0:W1:Y:S02]  /*9280*/  SYNCS.PHASECHK.TRANS64.TRYWAIT P0, [R7+URZ], R4 ;  /* 0x00000004070075a7 */ /* 0x001064000800017f */
[----:B-1----:R-:W-:Y:S05]  /*9290*/  @!P0 NANOSLEEP.SYNCS 0x989680 ;  /* 0x009896800000895d */ /* 0x002fea0003900000 */
[----:B------:R-:W1:Y:S02]  /*92a0*/  @!P0 SYNCS.PHASECHK.TRANS64 P0, [R7+URZ], R4 ;  /* 0x00000004070085a7 */ /* 0x000e64000800007f */
[----:B-1----:R-:W-:Y:S05]  /*92b0*/  @!P0 BRA `(.L_x_180) ;  /* 0xfffffffc00f08947 */ /* 0x002fea000383ffff */
[----:B------:R-:W-:Y:S05]  /*92c0*/  BRA `(.L_x_190) ;  /* 0xfffffffc00347947 */ /* 0x000fea000383ffff */
.L_x_181:
[----:B0-----:R0:W1:Y:S02]  /*92d0*/  SYNCS.PHASECHK.TRANS64.TRYWAIT P0, [R6+URZ], R5 ;  /* 0x00000005060075a7 */ /* 0x001064000800017f */
[----:B-1----:R-:W-:Y:S05]  /*92e0*/  @!P0 NANOSLEEP.SYNCS 0x989680 ;  /* 0x009896800000895d */ /* 0x002fea0003900000 */
[----:B------:R-:W1:Y:S02]  /*92f0*/  @!P0 SYNCS.PHASECHK.TRANS64 P0, [R6+URZ], R5 ;  /* 0x00000005060085a7 */ /* 0x000e64000800007f */
[----:B-1----:R-:W-:Y:S05]  /*9300*/  @!P0 BRA `(.L_x_181) ;  /* 0xfffffffc00f08947 */ /* 0x002fea000383ffff */
[----:B------:R-:W-:Y:S05]  /*9310*/  BRA `(.L_x_191) ;  /* 0xfffffffc003c7947 */ /* 0x000fea000383ffff */
.L_x_192:
[----:B------:R-:W-:-:S00]  /*9320*/  BRA `(.L_x_192) ;  /* 0xfffffffc00fc7947 */ /* 0x000fc0000383ffff */
[----:B------:R-:W-:-:S00]  /*9330*/  NOP ;  /* 0x0000000000007918 */ /* 0x000fc00000000000 */
        /* <DEDUP_REMOVED lines=12> */
.L_x_193:


//--------------------- .nv.global.init           --------------------------
	.section	.nv.global.init,"aw",@progbits
.nv.global.init:
	.type		$str$22,@object
	.size		$str$22,($str$23 - $str$22)
$str$22:
        /*0000*/ 	.byte	0x6b, 0x5f, 0x74, 0x69, 0x6c, 0x65, 0x5f, 0x63, 0x6f, 0x75, 0x6e, 0x74, 0x20, 0x3e, 0x3d, 0x20
        /*0010*/ 	.byte	0x31, 0x00
	.type		$str$23,@object
	.size		$str$23,(__unnamed_1 - $str$23)
$str$23:
        /*0012*/ 	.byte	0x2f, 0x74, 0x6d, 0x70, 0x2f, 0x63, 0x75, 0x74, 0x6c, 0x61, 0x73, 0x73, 0x5f, 0x73, 0x77, 0x65
        /*0022*/ 	.byte	0x65, 0x70, 0x5f, 0x73, 0x72, 0x63, 0x2f, 0x69, 0x6e, 0x63, 0x6c, 0x75, 0x64, 0x65, 0x2f, 0x63
        /*0032*/ 	.byte	0x75, 0x74, 0x6c, 0x61, 0x73, 0x73, 0x2f, 0x67, 0x65, 0x6d, 0x6d, 0x2f, 0x63, 0x6f, 0x6c, 0x6c
        /*0042*/ 	.byte	0x65, 0x63, 0x74, 0x69, 0x76, 0x65, 0x2f, 0x73, 0x6d, 0x39, 0x30, 0x5f, 0x6d, 0x6d, 0x61, 0x5f
        /*0052*/ 	.byte	0x74, 0x6d, 0x61, 0x5f, 0x67, 0x6d, 0x6d, 0x61, 0x5f, 0x73, 0x73, 0x5f, 0x77, 0x61, 0x72, 0x70
        /*0062*/ 	.byte	0x73, 0x70, 0x65, 0x63, 0x69, 0x61, 0x6c, 0x69, 0x7a, 0x65, 0x64, 0x2e, 0x68, 0x70, 0x70, 0x00
	.type		__unnamed_1,@object
	.size		__unnamed_1,(.L_0 - __unnamed_1)
__unnamed_1:
        /*0072*/ 	.byte	0x76, 0x6f, 0x69, 0x64, 0x20, 0x63, 0x75, 0x74, 0x6c, 0x61, 0x73, 0x73, 0x3a, 0x3a, 0x67, 0x65
        /* <DEDUP_REMOVED lines=178> */
        /*0ba2*/ 	.byte	0x00
.L_0:


//--------------------- .nv.shared._ZN7cutlass13device_kernelINS_4gemm6kernel13GemmUniversalIN4cute5tupleIJiiiiEEENS1_10collective13CollectiveMmaINS1_34MainloopSm90TmaGmmaWarpSpecializedILi3ENS5_IJNS4_1CILi2EEESB_NSA_ILi1EEEEEENS1_35KernelTmaWarpSpecializedCooperativeEEENS5_IJNSA_ILi256EEENSA_ILi64EEESH_EEENS_10tfloat32_tENS5_IJlSC_lEEESJ_SK_NS4_8TiledMMAINS4_8MMA_AtomIJNS4_4SM904GMMA29MMA_64x64x8_F32TF32TF32_SS_TNILNSO_7ScaleInE1ELSQ_1EEEEEENS4_6LayoutINS5_IJSB_SC_SC_EEENS5_IJSC_NSA_ILi0EEESV_EEEEENS5_IJNS4_10UnderscoreESY_SY_EEEEENS4_23SM90_TMA_LOAD_MULTICASTENS4_14ComposedLayoutINS4_7SwizzleILi3ELi4ELi3EEENS4_18smem_ptr_flag_bitsILi32EEENST_INS5_IJNSA_ILi8EEENSA_ILi32EEEEEENS5_IJS18_SC_EEEEEEEvNS4_8identityES11_S1C_vS1D_EENS_8epilogue10collective6detail29Sm90TmaWarpSpecializedAdapterINS1G_15DefaultEpilogueISJ_SK_SK_NS1F_6thread17LinearCombinationISJ_Li1EffLNS1K_9ScaleType4KindE0ELNS_15FloatRoundStyleE2ESJ_EENS1_15EpilogueDefaultEEEEEvvEEEEvNT_6ParamsE --------------------------
	.section	.nv.shared._ZN7cutlass13device_kernelINS_4gemm6kernel13GemmUniversalIN4cute5tupleIJiiiiEEENS1_10collective13CollectiveMmaINS1_34MainloopSm90TmaGmmaWarpSpecializedILi3ENS5_IJNS4_1CILi2EEESB_NSA_ILi1EEEEEENS1_35KernelTmaWarpSpecializedCooperativeEEENS5_IJNSA_ILi256EEENSA_ILi64EEESH_EEENS_10tfloat32_tENS5_IJlSC_lEEESJ_SK_NS4_8TiledMMAINS4_8MMA_AtomIJNS4_4SM904GMMA29MMA_64x64x8_F32TF32TF32_SS_TNILNSO_7ScaleInE1ELSQ_1EEEEEENS4_6LayoutINS5_IJSB_SC_SC_EEENS5_IJSC_NSA_ILi0EEESV_EEEEENS5_IJNS4_10UnderscoreESY_SY_EEEEENS4_23SM90_TMA_LOAD_MULTICASTENS4_14ComposedLayoutINS4_7SwizzleILi3ELi4ELi3EEENS4_18smem_ptr_flag_bitsILi32EEENST_INS5_IJNSA_ILi8EEENSA_ILi32EEEEEENS5_IJS18_SC_EEEEEEEvNS4_8identityES11_S1C_vS1D_EENS_8epilogue10collective6detail29Sm90TmaWarpSpecializedAdapterINS1G_15DefaultEpilogueISJ_SK_SK_NS1F_6thread17LinearCombinationISJ_Li1EffLNS1K_9ScaleType4KindE0ELNS_15FloatRoundStyleE2ESJ_EENS1_15EpilogueDefaultEEEEEvvEEEEvNT_6ParamsE,"aw",@nobits
	.sectionflags	@""
	.align	16
	.zero		1024


//--------------------- .nv.shared.reserved.0     --------------------------
	.section	.nv.shared.reserved.0,"aw",@nobits
	.weak		__nv_reservedSMEM_offset_0_alias
	.size		__nv_reservedSMEM_offset_0_alias, 0, 0
	.other		__nv_reservedSMEM_offset_0_alias,@"STO_CUDA_RESERVED_SHARED STV_DEFAULT"
__nv_reservedSMEM_offset_0_alias:
	.zero		0


//--------------------- .nv.global                --------------------------
	.section	.nv.global,"aw",@nobits
.nv.global:
	.type		_ZN39_INTERNAL_1007061b_4_k_cu_9066fc95_66614cute1_E,@object
	.size		_ZN39_INTERNAL_1007061b_4_k_cu_9066fc95_66614cute1_E,(_ZN39_INTERNAL_1007061b_4_k_cu_9066fc95_66614cuda3std3__45__cpo6cbeginE - _ZN39_INTERNAL_1007061b_4_k_cu_9066fc95_66614cute1_E)
_ZN39_INTERNAL_1007061b_4_k_cu_9066fc95_66614cute1_E:
	.zero		1
	.type		_ZN39_INTERNAL_1007061b_4_k_cu_9066fc95_66614cuda3std3__45__cpo6cbeginE,@object
	.size		_ZN39_INTERNAL_1007061b_4_k_cu_9066fc95_66614cuda3std3__45__cpo6cbeginE,(_ZN39_INTERNAL_1007061b_4_k_cu_9066fc95_66614cuda3std3__48in_placeE - _ZN39_INTERNAL_1007061b_4_k_cu_9066fc95_66614cuda3std3__45__cpo6cbeginE)
_ZN39_INTERNAL_1007061b_4_k_cu_9066fc95_66614cuda3std3__45__cpo6cbeginE:
	.zero		1
	.type		_ZN39_INTERNAL_1007061b_4_k_cu_9066fc95_66614cuda3std3__48in_placeE,@object
	.size		_ZN39_INTERNAL_1007061b_4_k_cu_9066fc95_66614cuda3std3__48in_placeE,(_ZN39_INTERNAL_1007061b_4_k_cu_9066fc95_66614cuda3std6ranges3__45__cpo9iter_moveE - _ZN39_INTERNAL_1007061b_4_k_cu_9066fc95_66614cuda3std3__48in_placeE)
_ZN39_INTERNAL_1007061b_4_k_cu_9066fc95_66614cuda3std3__48in_placeE:
	.zero		1
	.type		_ZN39_INTERNAL_1007061b_4_k_cu_9066fc95_66614cuda3std6ranges3__45__cpo9iter_moveE,@object
	.size		_ZN39_INTERNAL_1007061b_4_k_cu_9066fc95_66614cuda3std6ranges3__45__cpo9iter_moveE,(_ZN39_INTERNAL_1007061b_4_k_cu_9066fc95_66614cuda3std3__45__cpo5beginE - _ZN39_INTERNAL_1007061b_4_k_cu_9066fc95_66614cuda3std6ranges3__45__cpo9iter_moveE)
_ZN39_INTERNAL_1007061b_4_k_cu_9066fc95_66614cuda3std6ranges3__45__cpo9iter_moveE:
	.zero		1
	.type		_ZN39_INTERNAL_1007061b_4_k_cu_9066fc95_66614cuda3std3__45__cpo5beginE,@object
	.size		_ZN39_INTERNAL_1007061b_4_k_cu_9066fc95_66614cuda3std3__45__cpo5beginE,(_ZN39_INTERNAL_1007061b_4_k_cu_9066fc95_66614cuda3std3__441_GLOBAL__N__1007061b_4_k_cu_9066fc95_66616ignoreE - _ZN39_INTERNAL_1007061b_4_k_cu_9066fc95_66614cuda3std3__45__cpo5beginE)
_ZN39_INTERNAL_1007061b_4_k_cu_9066fc95_66614cuda3std3__45__cpo5beginE:
	.zero		1
	.type		_ZN39_INTERNAL_1007061b_4_k_cu_9066fc95_66614cuda3std3__441_GLOBAL__N__1007061b_4_k_cu_9066fc95_66616ignoreE,@object
	.size		_ZN39_INTERNAL_1007061b_4_k_cu_9066fc95_66614cuda3std3__441_GLOBAL__N__1007061b_4_k_cu_9066fc95_66616ignoreE,(_ZN39_INTERNAL_1007061b_4_k_cu_9066fc95_66614cute7productE - _ZN39_INTERNAL_1007061b_4_k_cu_9066fc95_66614cuda3std3__441_GLOBAL__N__1007061b_4_k_cu_9066fc95_66616ignoreE)
_ZN39_INTERNAL_1007061b_4_k_cu_9066fc95_66614cuda3std3__441_GLOBAL__N__1007061b_4_k_cu_9066fc95_66616ignoreE:
	.zero		1
	.type		_ZN39_INTERNAL_1007061b_4_k_cu_9066fc95_66614cute7productE,@object
	.size		_ZN39_INTERNAL_1007061b_4_k_cu_9066fc95_66614cute7productE,(_ZN39_INTERNAL_1007061b_4_k_cu_9066fc95_66614cuda3std3__45__cpo3endE - _ZN39_INTERNAL_1007061b_4_k_cu_9066fc95_66614cute7productE)
_ZN39_INTERNAL_1007061b_4_k_cu_9066fc95_66614cute7productE:
	.zero		1
	.type		_ZN39_INTERNAL_1007061b_4_k_cu_9066fc95_66614cuda3std3__45__cpo3endE,@object
	.size		_ZN39_INTERNAL_1007061b_4_k_cu_9066fc95_66614cuda3std3__45__cpo3endE,(_ZN39_INTERNAL_1007061b_4_k_cu_9066fc95_66614cuda3std3__419piecewise_constructE - _ZN39_INTERNAL_1007061b_4_k_cu_9066fc95_66614cuda3std3__45__cpo3endE)
_ZN39_INTERNAL_1007061b_4_k_cu_9066fc95_66614cuda3std3__45__cpo3endE:
	.zero		1
	.type		_ZN39_INTERNAL_1007061b_4_k_cu_9066fc95_66614cuda3std3__419piecewise_constructE,@object
	.size		_ZN39_INTERNAL_1007061b_4_k_cu_9066fc95_66614cuda3std3__419piecewise_constructE,(_ZN39_INTERNAL_1007061b_4_k_cu_9066fc95_66614cuda3std3__45__cpo4cendE - _ZN39_INTERNAL_1007061b_4_k_cu_9066fc95_66614cuda3std3__419piecewise_constructE)
_ZN39_INTERNAL_1007061b_4_k_cu_9066fc95_66614cuda3std3__419piecewise_constructE:
	.zero		1
	.type		_ZN39_INTERNAL_1007061b_4_k_cu_9066fc95_66614cuda3std3__45__cpo4cendE,@object
	.size		_ZN39_INTERNAL_1007061b_4_k_cu_9066fc95_66614cuda3std3__45__cpo4cendE,(_ZN39_INTERNAL_1007061b_4_k_cu_9066fc95_66614cuda3std6ranges3__45__cpo4swapE - _ZN39_INTERNAL_1007061b_4_k_cu_9066fc95_66614cuda3std3__45__cpo4cendE)
_ZN39_INTERNAL_1007061b_4_k_cu_9066fc95_66614cuda3std3__45__cpo4cendE:
	.zero		1
	.type		_ZN39_INTERNAL_1007061b_4_k_cu_9066fc95_66614cuda3std6ranges3__45__cpo4swapE,@object
	.size		_ZN39_INTERNAL_1007061b_4_k_cu_9066fc95_66614cuda3std6ranges3__45__cpo4swapE,(.L_8 - _ZN39_INTERNAL_1007061b_4_k_cu_9066fc95_66614cuda3std6ranges3__45__cpo4swapE)
_ZN39_INTERNAL_1007061b_4_k_cu_9066fc95_66614cuda3std6ranges3__45__cpo4swapE:
	.zero		1
.L_8:


//--------------------- .nv.constant0._ZN7cutlass13device_kernelINS_4gemm6kernel13GemmUniversalIN4cute5tupleIJiiiiEEENS1_10collective13CollectiveMmaINS1_34MainloopSm90TmaGmmaWarpSpecializedILi3ENS5_IJNS4_1CILi2EEESB_NSA_ILi1EEEEEENS1_35KernelTmaWarpSpecializedCooperativeEEENS5_IJNSA_ILi256EEENSA_ILi64EEESH_EEENS_10tfloat32_tENS5_IJlSC_lEEESJ_SK_NS4_8TiledMMAINS4_8MMA_AtomIJNS4_4SM904GMMA29MMA_64x64x8_F32TF32TF32_SS_TNILNSO_7ScaleInE1ELSQ_1EEEEEENS4_6LayoutINS5_IJSB_SC_SC_EEENS5_IJSC_NSA_ILi0EEESV_EEEEENS5_IJNS4_10UnderscoreESY_SY_EEEEENS4_23SM90_TMA_LOAD_MULTICASTENS4_14ComposedLayoutINS4_7SwizzleILi3ELi4ELi3EEENS4_18smem_ptr_flag_bitsILi32EEENST_INS5_IJNSA_ILi8EEENSA_ILi32EEEEEENS5_IJS18_SC_EEEEEEEvNS4_8identityES11_S1C_vS1D_EENS_8epilogue10collective6detail29Sm90TmaWarpSpecializedAdapterINS1G_15DefaultEpilogueISJ_SK_SK_NS1F_6thread17LinearCombinationISJ_Li1EffLNS1K_9ScaleType4KindE0ELNS_15FloatRoundStyleE2ESJ_EENS1_15EpilogueDefaultEEEEEvvEEEEvNT_6ParamsE --------------------------
	.section	.nv.constant0._ZN7cutlass13device_kernelINS_4gemm6kernel13GemmUniversalIN4cute5tupleIJiiiiEEENS1_10collective13CollectiveMmaINS1_34MainloopSm90TmaGmmaWarpSpecializedILi3ENS5_IJNS4_1CILi2EEESB_NSA_ILi1EEEEEENS1_35KernelTmaWarpSpecializedCooperativeEEENS5_IJNSA_ILi256EEENSA_ILi64EEESH_EEENS_10tfloat32_tENS5_IJlSC_lEEESJ_SK_NS4_8TiledMMAINS4_8MMA_AtomIJNS4_4SM904GMMA29MMA_64x64x8_F32TF32TF32_SS_TNILNSO_7ScaleInE1ELSQ_1EEEEEENS4_6LayoutINS5_IJSB_SC_SC_EEENS5_IJSC_NSA_ILi0EEESV_EEEEENS5_IJNS4_10UnderscoreESY_SY_EEEEENS4_23SM90_TMA_LOAD_MULTICASTENS4_14ComposedLayoutINS4_7SwizzleILi3ELi4ELi3EEENS4_18smem_ptr_flag_bitsILi32EEENST_INS5_IJNSA_ILi8EEENSA_ILi32EEEEEENS5_IJS18_SC_EEEEEEEvNS4_8identityES11_S1C_vS1D_EENS_8epilogue10collective6detail29Sm90TmaWarpSpecializedAdapterINS1G_15DefaultEpilogueISJ_SK_SK_NS1F_6thread17LinearCombinationISJ_Li1EffLNS1K_9ScaleType4KindE0ELNS_15FloatRoundStyleE2ESJ_EENS1_15EpilogueDefaultEEEEEvvEEEEvNT_6ParamsE,"a",@progbits
	.sectionflags	@""
	.align	4
.nv.constant0._ZN7cutlass13device_kernelINS_4gemm6kernel13GemmUniversalIN4cute5tupleIJiiiiEEENS1_10collective13CollectiveMmaINS1_34MainloopSm90TmaGmmaWarpSpecializedILi3ENS5_IJNS4_1CILi2EEESB_NSA_ILi1EEEEEENS1_35KernelTmaWarpSpecializedCooperativeEEENS5_IJNSA_ILi256EEENSA_ILi64EEESH_EEENS_10tfloat32_tENS5_IJlSC_lEEESJ_SK_NS4_8TiledMMAINS4_8MMA_AtomIJNS4_4SM904GMMA29MMA_64x64x8_F32TF32TF32_SS_TNILNSO_7ScaleInE1ELSQ_1EEEEEENS4_6LayoutINS5_IJSB_SC_SC_EEENS5_IJSC_NSA_ILi0EEESV_EEEEENS5_IJNS4_10UnderscoreESY_SY_EEEEENS4_23SM90_TMA_LOAD_MULTICASTENS4_14ComposedLayoutINS4_7SwizzleILi3ELi4ELi3EEENS4_18smem_ptr_flag_bitsILi32EEENST_INS5_IJNSA_ILi8EEENSA_ILi32EEEEEENS5_IJS18_SC_EEEEEEEvNS4_8identityES11_S1C_vS1D_EENS_8epilogue10collective6detail29Sm90TmaWarpSpecializedAdapterINS1G_15DefaultEpilogueISJ_SK_SK_NS1F_6thread17LinearCombinationISJ_Li1EffLNS1K_9ScaleType4KindE0ELNS_15FloatRoundStyleE2ESJ_EENS1_15EpilogueDefaultEEEEEvvEEEEvNT_6ParamsE:
	.zero		1664


//--------------------- SYMBOLS --------------------------

	.type		.nv.reservedSmem.offset0,@object
	.size		.nv.reservedSmem.offset0,0x4
	.type		__assertfail,@function
